//
// Generated by NVIDIA NVVM Compiler
//
// Compiler Build ID: CL-36424714
// Cuda compilation tools, release 13.0, V13.0.88
// Based on NVVM 20.0.0
//

.version 9.0
.target sm_100
.address_size 64

	// .globl	Conv2dBiasBatchNorm2dReLU__input_0_1_3_224_224__output_0_1_32_112_112__in_channels_3_out_channels_32_kernel_size_7_7_stride_2_2_padding_3_3_dilation_1_1_groups_1
// _ZZ161Conv2dBiasBatchNorm2dReLU__input_0_1_3_224_224__output_0_1_32_112_112__in_channels_3_out_channels_32_kernel_size_7_7_stride_2_2_padding_3_3_dilation_1_1_groups_1E15pad_temp_shared has been demoted
// _ZZ161Conv2dBiasBatchNorm2dReLU__input_0_1_3_224_224__output_0_1_32_112_112__in_channels_3_out_channels_32_kernel_size_7_7_stride_2_2_padding_3_3_dilation_1_1_groups_1E18placeholder_shared has been demoted

.visible .entry Conv2dBiasBatchNorm2dReLU__input_0_1_3_224_224__output_0_1_32_112_112__in_channels_3_out_channels_32_kernel_size_7_7_stride_2_2_padding_3_3_dilation_1_1_groups_1(
	.param .u64 .ptr .align 1 Conv2dBiasBatchNorm2dReLU__input_0_1_3_224_224__output_0_1_32_112_112__in_channels_3_out_channels_32_kernel_size_7_7_stride_2_2_padding_3_3_dilation_1_1_groups_1_param_0,
	.param .u64 .ptr .align 1 Conv2dBiasBatchNorm2dReLU__input_0_1_3_224_224__output_0_1_32_112_112__in_channels_3_out_channels_32_kernel_size_7_7_stride_2_2_padding_3_3_dilation_1_1_groups_1_param_1,
	.param .u64 .ptr .align 1 Conv2dBiasBatchNorm2dReLU__input_0_1_3_224_224__output_0_1_32_112_112__in_channels_3_out_channels_32_kernel_size_7_7_stride_2_2_padding_3_3_dilation_1_1_groups_1_param_2,
	.param .u64 .ptr .align 1 Conv2dBiasBatchNorm2dReLU__input_0_1_3_224_224__output_0_1_32_112_112__in_channels_3_out_channels_32_kernel_size_7_7_stride_2_2_padding_3_3_dilation_1_1_groups_1_param_3,
	.param .u64 .ptr .align 1 Conv2dBiasBatchNorm2dReLU__input_0_1_3_224_224__output_0_1_32_112_112__in_channels_3_out_channels_32_kernel_size_7_7_stride_2_2_padding_3_3_dilation_1_1_groups_1_param_4
)
.maxntid 56
{
	.reg .pred 	%p<20>;
	.reg .b16 	%rs<61>;
	.reg .b32 	%r<162>;
	.reg .b32 	%f<146>;
	.reg .b64 	%rd<29>;
	// demoted variable
	.shared .align 4 .b8 _ZZ161Conv2dBiasBatchNorm2dReLU__input_0_1_3_224_224__output_0_1_32_112_112__in_channels_3_out_channels_32_kernel_size_7_7_stride_2_2_padding_3_3_dilation_1_1_groups_1E15pad_temp_shared[1092];
	// demoted variable
	.shared .align 4 .b8 _ZZ161Conv2dBiasBatchNorm2dReLU__input_0_1_3_224_224__output_0_1_32_112_112__in_channels_3_out_channels_32_kernel_size_7_7_stride_2_2_padding_3_3_dilation_1_1_groups_1E18placeholder_shared[192];
	ld.param.u64 	%rd8, [Conv2dBiasBatchNorm2dReLU__input_0_1_3_224_224__output_0_1_32_112_112__in_channels_3_out_channels_32_kernel_size_7_7_stride_2_2_padding_3_3_dilation_1_1_groups_1_param_0];
	ld.param.u64 	%rd9, [Conv2dBiasBatchNorm2dReLU__input_0_1_3_224_224__output_0_1_32_112_112__in_channels_3_out_channels_32_kernel_size_7_7_stride_2_2_padding_3_3_dilation_1_1_groups_1_param_1];
	ld.param.u64 	%rd6, [Conv2dBiasBatchNorm2dReLU__input_0_1_3_224_224__output_0_1_32_112_112__in_channels_3_out_channels_32_kernel_size_7_7_stride_2_2_padding_3_3_dilation_1_1_groups_1_param_3];
	ld.param.u64 	%rd7, [Conv2dBiasBatchNorm2dReLU__input_0_1_3_224_224__output_0_1_32_112_112__in_channels_3_out_channels_32_kernel_size_7_7_stride_2_2_padding_3_3_dilation_1_1_groups_1_param_4];
	cvta.to.global.u64 	%rd1, %rd9;
	cvta.to.global.u64 	%rd2, %rd8;
	mov.u32 	%r69, %ctaid.x;
	mul.hi.u32 	%r70, %r69, -1840700269;
	shr.u32 	%r15, %r70, 8;
	mul.lo.s32 	%r71, %r15, 448;
	sub.s32 	%r72, %r69, %r71;
	shr.u32 	%r73, %r72, 1;
	and.b32  	%r74, %r73, 248;
	mov.u32 	%r1, %tid.x;
	cvt.u16.u32 	%rs2, %r1;
	mul.lo.s16 	%rs3, %rs2, 20;
	shr.u16 	%rs4, %rs3, 8;
	cvt.u32.u16 	%r2, %rs4;
	or.b32  	%r3, %r74, %r2;
	and.b32  	%r4, %r69, 15;
	mul.lo.s32 	%r75, %r4, 14;
	mul.lo.s16 	%rs5, %rs4, 13;
	sub.s16 	%rs6, %rs2, %rs5;
	cvt.u32.u16 	%r76, %rs6;
	and.b32  	%r77, %r76, 255;
	shr.u32 	%r5, %r72, 4;
	mul.lo.s32 	%r78, %r5, 1792;
	shl.b32 	%r79, %r1, 2;
	mov.u32 	%r80, _ZZ161Conv2dBiasBatchNorm2dReLU__input_0_1_3_224_224__output_0_1_32_112_112__in_channels_3_out_channels_32_kernel_size_7_7_stride_2_2_padding_3_3_dilation_1_1_groups_1E15pad_temp_shared;
	add.s32 	%r6, %r80, %r79;
	setp.lt.u32 	%p1, %r1, 35;
	selp.b32 	%r81, 56, 221, %p1;
	add.s32 	%r82, %r1, %r81;
	cvt.u16.u32 	%rs7, %r82;
	and.b16  	%rs8, %rs7, 255;
	mul.lo.s16 	%rs9, %rs8, 79;
	shr.u16 	%rs10, %rs9, 10;
	cvt.u32.u16 	%r7, %rs10;
	add.s32 	%r83, %r74, -3;
	add.s32 	%r8, %r83, %r7;
	mul.lo.s16 	%rs11, %rs2, 79;
	add.s16 	%rs12, %rs11, 316;
	shr.u16 	%rs13, %rs12, 10;
	mul.lo.s16 	%rs14, %rs13, 13;
	sub.s16 	%rs15, %rs2, %rs14;
	add.s16 	%rs16, %rs15, 4;
	cvt.u32.u16 	%r84, %rs16;
	and.b32  	%r85, %r84, 255;
	setp.gt.u32 	%p2, %r1, 34;
	selp.b32 	%r86, 49501, -675, %p2;
	add.s16 	%rs17, %rs11, 1659;
	shr.u16 	%rs18, %rs17, 10;
	cvt.u32.u16 	%r9, %rs18;
	add.s32 	%r10, %r83, %r9;
	add.s16 	%rs19, %rs11, 632;
	shr.u16 	%rs20, %rs19, 10;
	mul.lo.s16 	%rs21, %rs20, 13;
	sub.s16 	%rs22, %rs2, %rs21;
	add.s16 	%rs23, %rs22, 8;
	cvt.u32.u16 	%r87, %rs23;
	and.b32  	%r88, %r87, 255;
	setp.lt.u32 	%p3, %r1, 14;
	selp.b32 	%r89, 77, 242, %p3;
	add.s32 	%r90, %r89, %r1;
	cvt.u16.u32 	%rs24, %r90;
	and.b16  	%rs25, %rs24, 255;
	mul.lo.s16 	%rs26, %rs25, 79;
	shr.u16 	%rs27, %rs26, 10;
	cvt.u32.u16 	%r11, %rs27;
	add.s32 	%r12, %r83, %r11;
	add.s16 	%rs28, %rs11, 948;
	shr.u16 	%rs29, %rs28, 10;
	mul.lo.s16 	%rs30, %rs29, 13;
	sub.s16 	%rs31, %rs2, %rs30;
	add.s16 	%rs32, %rs31, 12;
	cvt.u32.u16 	%r91, %rs32;
	and.b32  	%r92, %r91, 255;
	add.s16 	%rs33, %rs2, -88;
	and.b16  	%rs34, %rs33, 255;
	mul.lo.s16 	%rs35, %rs34, 181;
	shr.u16 	%rs36, %rs35, 14;
	mul.wide.u16 	%r93, %rs36, -15360;
	add.s16 	%rs37, %rs11, 3318;
	shr.u16 	%rs38, %rs37, 10;
	cvt.u32.u16 	%r13, %rs38;
	add.s32 	%r14, %r74, %r13;
	add.s16 	%rs39, %rs11, 237;
	shr.u16 	%rs40, %rs39, 10;
	mul.lo.s16 	%rs41, %rs40, 13;
	sub.s16 	%rs42, %rs2, %rs41;
	add.s16 	%rs43, %rs42, 3;
	cvt.u32.u16 	%r94, %rs43;
	and.b32  	%r95, %r94, 255;
	add.s16 	%rs44, %rs2, 224;
	mul.hi.u16 	%rs45, %rs44, 721;
	mul.wide.u16 	%r96, %rs45, -15360;
	mov.u32 	%r97, _ZZ161Conv2dBiasBatchNorm2dReLU__input_0_1_3_224_224__output_0_1_32_112_112__in_channels_3_out_channels_32_kernel_size_7_7_stride_2_2_padding_3_3_dilation_1_1_groups_1E18placeholder_shared;
	add.s32 	%r16, %r97, %r79;
	add.s32 	%r98, %r1, 228;
	setp.lt.u32 	%p4, %r1, 28;
	selp.b32 	%r99, %r1, %r98, %p4;
	cvt.u16.u32 	%rs46, %r99;
	and.b16  	%rs47, %rs46, 255;
	mul.lo.s16 	%rs48, %rs47, 37;
	shr.u16 	%rs49, %rs48, 8;
	sub.s16 	%rs50, %rs46, %rs49;
	and.b16  	%rs51, %rs50, 254;
	shr.u16 	%rs52, %rs51, 1;
	add.s16 	%rs53, %rs52, %rs49;
	shr.u16 	%rs54, %rs53, 2;
	cvt.u32.u16 	%r17, %rs54;
	mul.wide.u16 	%r100, %rs54, 26;
	mul.lo.s16 	%rs55, %rs2, 37;
	shr.u16 	%rs56, %rs55, 8;
	mul.lo.s16 	%rs57, %rs56, 7;
	sub.s16 	%rs1, %rs2, %rs57;
	shl.b16 	%rs58, %rs1, 1;
	cvt.u32.u16 	%r101, %rs58;
	and.b32  	%r102, %r101, 254;
	add.s32 	%r103, %r100, %r102;
	shl.b32 	%r104, %r103, 2;
	add.s32 	%r18, %r80, %r104;
	setp.gt.u32 	%p5, %r1, 27;
	selp.b32 	%r105, 96, 0, %p5;
	add.s32 	%r20, %r97, %r105;
	add.s32 	%r106, %r75, %r95;
	add.s32 	%r21, %r106, -675;
	add.s32 	%r107, %r75, %r92;
	add.s32 	%r22, %r107, -675;
	add.s32 	%r108, %r75, %r88;
	add.s32 	%r23, %r108, 49501;
	add.s32 	%r24, %r75, %r85;
	add.s32 	%r25, %r75, %r77;
	or.b32  	%r109, %r78, %r75;
	add.s32 	%r110, %r109, %r77;
	add.s32 	%r26, %r110, -675;
	add.s32 	%r111, %r86, %r78;
	add.s32 	%r27, %r24, %r111;
	add.s32 	%r28, %r109, %r88;
	add.s32 	%r112, %r93, %r78;
	add.s32 	%r29, %r107, %r112;
	add.s32 	%r113, %r96, %r78;
	add.s32 	%r30, %r106, %r113;
	mov.b32 	%r149, 0;
	mov.f32 	%f133, 0f00000000;
	mov.f32 	%f134, %f133;
	mov.f32 	%f135, %f133;
	mov.f32 	%f136, %f133;
	mov.f32 	%f137, %f133;
	mov.f32 	%f138, %f133;
	mov.f32 	%f139, %f133;
	mov.f32 	%f140, %f133;
$L__BB0_1:
	add.s32 	%r32, %r3, %r149;
	add.s32 	%r115, %r149, %r2;
	add.s32 	%r33, %r8, %r149;
	add.s32 	%r116, %r149, %r7;
	add.s32 	%r34, %r10, %r149;
	add.s32 	%r117, %r149, %r9;
	add.s32 	%r35, %r12, %r149;
	add.s32 	%r118, %r149, %r11;
	add.s32 	%r36, %r14, %r149;
	add.s32 	%r119, %r149, %r13;
	mul.lo.s32 	%r120, %r1, 49;
	mad.lo.s32 	%r121, %r15, 2352, %r120;
	mad.lo.s32 	%r155, %r149, 7, %r121;
	mad.lo.s32 	%r154, %r115, 224, %r26;
	mad.lo.s32 	%r153, %r116, 224, %r27;
	mad.lo.s32 	%r152, %r117, 224, %r28;
	mad.lo.s32 	%r151, %r118, 224, %r29;
	mad.lo.s32 	%r150, %r119, 224, %r30;
	mov.b32 	%r156, -3;
	mov.u32 	%r157, %r25;
	mov.u32 	%r158, %r24;
	mov.u32 	%r159, %r23;
	mov.u32 	%r160, %r22;
	mov.u32 	%r161, %r21;
$L__BB0_2:
	setp.lt.u32 	%p6, %r32, 3;
	mul.wide.s32 	%rd10, %r154, 4;
	add.s64 	%rd3, %rd2, %rd10;
	mul.wide.s32 	%rd11, %r153, 4;
	add.s64 	%rd4, %rd2, %rd11;
	bar.sync 	0;
	add.s32 	%r122, %r157, -3;
	setp.gt.u32 	%p7, %r122, 223;
	mov.f32 	%f141, 0f00000000;
	or.pred  	%p8, %p6, %p7;
	@%p8 bra 	$L__BB0_4;
	ld.global.nc.f32 	%f141, [%rd3];
$L__BB0_4:
	st.shared.f32 	[%r6], %f141;
	add.s32 	%r123, %r158, -3;
	max.u32 	%r124, %r33, %r123;
	setp.gt.u32 	%p9, %r124, 223;
	mov.f32 	%f142, 0f00000000;
	@%p9 bra 	$L__BB0_6;
	ld.global.nc.f32 	%f142, [%rd4];
$L__BB0_6:
	st.shared.f32 	[%r6+224], %f142;
	add.s32 	%r125, %r159, -49504;
	max.u32 	%r126, %r34, %r125;
	setp.gt.u32 	%p10, %r126, 223;
	mov.f32 	%f143, 0f00000000;
	@%p10 bra 	$L__BB0_8;
	add.s32 	%r127, %r152, 49501;
	mul.wide.u32 	%rd12, %r127, 4;
	add.s64 	%rd13, %rd2, %rd12;
	ld.global.nc.f32 	%f143, [%rd13];
$L__BB0_8:
	st.shared.f32 	[%r6+448], %f143;
	add.s32 	%r128, %r160, 672;
	max.u32 	%r129, %r35, %r128;
	setp.gt.u32 	%p11, %r129, 223;
	mov.f32 	%f144, 0f00000000;
	@%p11 bra 	$L__BB0_10;
	add.s32 	%r130, %r151, -675;
	mul.wide.u32 	%rd14, %r130, 4;
	add.s64 	%rd15, %rd2, %rd14;
	ld.global.nc.f32 	%f144, [%rd15];
$L__BB0_10:
	setp.gt.u32 	%p12, %r1, 48;
	st.shared.f32 	[%r6+672], %f144;
	@%p12 bra 	$L__BB0_15;
	setp.gt.u32 	%p13, %r36, 226;
	add.s32 	%r131, %r161, 672;
	setp.gt.u32 	%p14, %r131, 223;
	mov.f32 	%f145, 0f00000000;
	or.pred  	%p15, %p13, %p14;
	@%p15 bra 	$L__BB0_13;
	add.s32 	%r132, %r150, -675;
	mul.wide.u32 	%rd16, %r132, 4;
	add.s64 	%rd17, %rd2, %rd16;
	ld.global.nc.f32 	%f145, [%rd17];
$L__BB0_13:
	setp.eq.s32 	%p16, %r1, 48;
	st.shared.f32 	[%r6+896], %f145;
	@%p16 bra 	$L__BB0_15;
	mul.wide.u32 	%rd18, %r155, 4;
	add.s64 	%rd19, %rd1, %rd18;
	ld.global.nc.f32 	%f41, [%rd19];
	st.shared.f32 	[%r16], %f41;
$L__BB0_15:
	bar.sync 	0;
	ld.shared.f32 	%f42, [%r18];
	ld.shared.f32 	%f43, [%r20];
	fma.rn.f32 	%f44, %f42, %f43, %f140;
	ld.shared.f32 	%f45, [%r18+364];
	ld.shared.f32 	%f46, [%r20+4];
	fma.rn.f32 	%f47, %f45, %f46, %f44;
	ld.shared.f32 	%f48, [%r18+728];
	ld.shared.f32 	%f49, [%r20+8];
	fma.rn.f32 	%f140, %f48, %f49, %f47;
	ld.shared.f32 	%f50, [%r20+12];
	fma.rn.f32 	%f51, %f42, %f50, %f139;
	ld.shared.f32 	%f52, [%r20+16];
	fma.rn.f32 	%f53, %f45, %f52, %f51;
	ld.shared.f32 	%f54, [%r20+20];
	fma.rn.f32 	%f139, %f48, %f54, %f53;
	ld.shared.f32 	%f55, [%r20+24];
	fma.rn.f32 	%f56, %f42, %f55, %f138;
	ld.shared.f32 	%f57, [%r20+28];
	fma.rn.f32 	%f58, %f45, %f57, %f56;
	ld.shared.f32 	%f59, [%r20+32];
	fma.rn.f32 	%f138, %f48, %f59, %f58;
	ld.shared.f32 	%f60, [%r20+36];
	fma.rn.f32 	%f61, %f42, %f60, %f137;
	ld.shared.f32 	%f62, [%r20+40];
	fma.rn.f32 	%f63, %f45, %f62, %f61;
	ld.shared.f32 	%f64, [%r20+44];
	fma.rn.f32 	%f137, %f48, %f64, %f63;
	ld.shared.f32 	%f65, [%r20+48];
	fma.rn.f32 	%f66, %f42, %f65, %f136;
	ld.shared.f32 	%f67, [%r20+52];
	fma.rn.f32 	%f68, %f45, %f67, %f66;
	ld.shared.f32 	%f69, [%r20+56];
	fma.rn.f32 	%f136, %f48, %f69, %f68;
	ld.shared.f32 	%f70, [%r20+60];
	fma.rn.f32 	%f71, %f42, %f70, %f135;
	ld.shared.f32 	%f72, [%r20+64];
	fma.rn.f32 	%f73, %f45, %f72, %f71;
	ld.shared.f32 	%f74, [%r20+68];
	fma.rn.f32 	%f135, %f48, %f74, %f73;
	ld.shared.f32 	%f75, [%r20+72];
	fma.rn.f32 	%f76, %f42, %f75, %f134;
	ld.shared.f32 	%f77, [%r20+76];
	fma.rn.f32 	%f78, %f45, %f77, %f76;
	ld.shared.f32 	%f79, [%r20+80];
	fma.rn.f32 	%f134, %f48, %f79, %f78;
	ld.shared.f32 	%f80, [%r20+84];
	fma.rn.f32 	%f81, %f42, %f80, %f133;
	ld.shared.f32 	%f82, [%r20+88];
	fma.rn.f32 	%f83, %f45, %f82, %f81;
	ld.shared.f32 	%f84, [%r20+92];
	fma.rn.f32 	%f133, %f48, %f84, %f83;
	add.s32 	%r161, %r161, 1;
	add.s32 	%r160, %r160, 1;
	add.s32 	%r159, %r159, 1;
	add.s32 	%r158, %r158, 1;
	add.s32 	%r157, %r157, 1;
	add.s32 	%r156, %r156, 1;
	add.s32 	%r155, %r155, 1;
	add.s32 	%r154, %r154, 1;
	add.s32 	%r153, %r153, 1;
	add.s32 	%r152, %r152, 1;
	add.s32 	%r151, %r151, 1;
	add.s32 	%r150, %r150, 1;
	setp.ne.s32 	%p17, %r156, 4;
	@%p17 bra 	$L__BB0_2;
	add.s32 	%r149, %r149, 1;
	setp.ne.s32 	%p18, %r149, 7;
	@%p18 bra 	$L__BB0_1;
	ld.param.u64 	%rd28, [Conv2dBiasBatchNorm2dReLU__input_0_1_3_224_224__output_0_1_32_112_112__in_channels_3_out_channels_32_kernel_size_7_7_stride_2_2_padding_3_3_dilation_1_1_groups_1_param_2];
	setp.gt.u32 	%p19, %r1, 27;
	shl.b32 	%r133, %r15, 4;
	selp.b32 	%r134, 8, 0, %p19;
	or.b32  	%r135, %r133, %r134;
	selp.b32 	%r136, 100352, 0, %p19;
	cvt.u32.u16 	%r137, %rs1;
	and.b32  	%r138, %r137, 255;
	cvt.u16.u32 	%rs59, %r17;
	mov.b16 	%rs60, 448;
	mov.b32 	%r139, {%rs60, %rs59};
	prmt.b32 	%r140, %r141, %r142, 0x3340U;
	prmt.b32 	%r143, %r5, 112, 0x3340U;
	prmt.b32 	%r144, %r143, %r140, 0x5410U;
	dp2a.lo.u32.u32 	%r145, %r139, %r144, %r138;
	mad.lo.s32 	%r146, %r4, 7, %r145;
	mad.lo.s32 	%r147, %r15, 200704, %r146;
	add.s32 	%r148, %r147, %r136;
	cvta.to.global.u64 	%rd20, %rd6;
	cvta.to.global.u64 	%rd21, %rd7;
	cvta.to.global.u64 	%rd22, %rd28;
	mul.wide.u32 	%rd23, %r135, 4;
	add.s64 	%rd24, %rd20, %rd23;
	ld.global.nc.f32 	%f85, [%rd24];
	add.f32 	%f86, %f140, %f85;
	add.s64 	%rd25, %rd21, %rd23;
	ld.global.nc.f32 	%f87, [%rd25];
	add.f32 	%f88, %f86, %f87;
	max.f32 	%f89, %f88, 0f00000000;
	mul.wide.u32 	%rd26, %r148, 4;
	add.s64 	%rd27, %rd22, %rd26;
	st.global.f32 	[%rd27], %f89;
	ld.global.nc.f32 	%f90, [%rd24+4];
	add.f32 	%f91, %f139, %f90;
	ld.global.nc.f32 	%f92, [%rd25+4];
	add.f32 	%f93, %f91, %f92;
	max.f32 	%f94, %f93, 0f00000000;
	st.global.f32 	[%rd27+50176], %f94;
	ld.global.nc.f32 	%f95, [%rd24+8];
	add.f32 	%f96, %f138, %f95;
	ld.global.nc.f32 	%f97, [%rd25+8];
	add.f32 	%f98, %f96, %f97;
	max.f32 	%f99, %f98, 0f00000000;
	st.global.f32 	[%rd27+100352], %f99;
	ld.global.nc.f32 	%f100, [%rd24+12];
	add.f32 	%f101, %f137, %f100;
	ld.global.nc.f32 	%f102, [%rd25+12];
	add.f32 	%f103, %f101, %f102;
	max.f32 	%f104, %f103, 0f00000000;
	st.global.f32 	[%rd27+150528], %f104;
	ld.global.nc.f32 	%f105, [%rd24+16];
	add.f32 	%f106, %f136, %f105;
	ld.global.nc.f32 	%f107, [%rd25+16];
	add.f32 	%f108, %f106, %f107;
	max.f32 	%f109, %f108, 0f00000000;
	st.global.f32 	[%rd27+200704], %f109;
	ld.global.nc.f32 	%f110, [%rd24+20];
	add.f32 	%f111, %f135, %f110;
	ld.global.nc.f32 	%f112, [%rd25+20];
	add.f32 	%f113, %f111, %f112;
	max.f32 	%f114, %f113, 0f00000000;
	st.global.f32 	[%rd27+250880], %f114;
	ld.global.nc.f32 	%f115, [%rd24+24];
	add.f32 	%f116, %f134, %f115;
	ld.global.nc.f32 	%f117, [%rd25+24];
	add.f32 	%f118, %f116, %f117;
	max.f32 	%f119, %f118, 0f00000000;
	st.global.f32 	[%rd27+301056], %f119;
	ld.global.nc.f32 	%f120, [%rd24+28];
	add.f32 	%f121, %f133, %f120;
	ld.global.nc.f32 	%f122, [%rd25+28];
	add.f32 	%f123, %f121, %f122;
	max.f32 	%f124, %f123, 0f00000000;
	st.global.f32 	[%rd27+351232], %f124;
	ret;

}


// ===== COMPILED SASS (sm_100) =====

	.target	sm_100

	.elftype	@"ET_EXEC"


//--------------------- .note.nv.tkinfo           --------------------------
	.section	.note.nv.tkinfo,"",@"SHT_NOTE"
	.sectionflags	@"SHF_NOTE_NV_TKINFO"
	.tkinfo
        /*0018*/ 	.word	0x00000002
        /*0030*/ 	.string	""
        /*0030*/ 	.string	"ptxas"
        /*0030*/ 	.string	"Cuda compilation tools, release 13.0, V13.0.88"
        /*0030*/ 	.string	"Build cuda_13.0.r13.0/compiler.36424714_0"
        /*0030*/ 	.string	"-arch sm_100 -m 64 "



//--------------------- .note.nv.cuinfo           --------------------------
	.section	.note.nv.cuinfo,"",@"SHT_NOTE"
	.sectionflags	@"SHF_NOTE_NV_CUINFO"
        /*0018*/ 	.short	0x0002
        /*001a*/ 	.short	0x0064
        /*001c*/ 	.short	0x0082
	.zero		2


//--------------------- .nv.info                  --------------------------
	.section	.nv.info,"",@"SHT_CUDA_INFO"
	.align	4


	//----- nvinfo : EIATTR_REGCOUNT
	.align		4
        /*0000*/ 	.byte	0x04, 0x2f
        /*0002*/ 	.short	(.L_1 - .L_0)
	.align		4
.L_0:
        /*0004*/ 	.word	index@(Conv2dBiasBatchNorm2dReLU__input_0_1_3_224_224__output_0_1_32_112_112__in_channels_3_out_channels_32_kernel_size_7_7_stride_2_2_padding_3_3_dilation_1_1_groups_1)
        /*0008*/ 	.word	0x00000030


	//----- nvinfo : EIATTR_FRAME_SIZE
	.align		4
.L_1:
        /*000c*/ 	.byte	0x04, 0x11
        /*000e*/ 	.short	(.L_3 - .L_2)
	.align		4
.L_2:
        /*0010*/ 	.word	index@(Conv2dBiasBatchNorm2dReLU__input_0_1_3_224_224__output_0_1_32_112_112__in_channels_3_out_channels_32_kernel_size_7_7_stride_2_2_padding_3_3_dilation_1_1_groups_1)
        /*0014*/ 	.word	0x00000000


	//----- nvinfo : EIATTR_MIN_STACK_SIZE
	.align		4
.L_3:
        /*0018*/ 	.byte	0x04, 0x12
        /*001a*/ 	.short	(.L_5 - .L_4)
	.align		4
.L_4:
        /*001c*/ 	.word	index@(Conv2dBiasBatchNorm2dReLU__input_0_1_3_224_224__output_0_1_32_112_112__in_channels_3_out_channels_32_kernel_size_7_7_stride_2_2_padding_3_3_dilation_1_1_groups_1)
        /*0020*/ 	.word	0x00000000
.L_5:


//--------------------- .nv.compat                --------------------------
	.section	.nv.compat,"",@"SHT_CUDA_COMPAT_INFO"
	.align	4
        /*0000*/ 	.byte	0x02, 0x09, 0x00, 0x00, 0x02, 0x02, 0x01, 0x00, 0x02, 0x05, 0x05, 0x00, 0x03, 0x07, 0x01, 0x01
        /*0010*/ 	.byte	0x02, 0x03, 0x00, 0x00, 0x02, 0x06, 0x01, 0x00, 0x04, 0x0b, 0x08, 0x00, 0x09, 0x00, 0x00, 0x00
        /*0020*/ 	.byte	0x00, 0x00, 0x00, 0x00


//--------------------- .nv.info.Conv2dBiasBatchNorm2dReLU__input_0_1_3_224_224__output_0_1_32_112_112__in_channels_3_out_channels_32_kernel_size_7_7_stride_2_2_padding_3_3_dilation_1_1_groups_1 --------------------------
	.section	.nv.info.Conv2dBiasBatchNorm2dReLU__input_0_1_3_224_224__output_0_1_32_112_112__in_channels_3_out_channels_32_kernel_size_7_7_stride_2_2_padding_3_3_dilation_1_1_groups_1,"",@"SHT_CUDA_INFO"
	.sectionflags	@""
	.align	4


	//----- nvinfo : EIATTR_CUDA_API_VERSION
	.align		4
        /*0000*/ 	.byte	0x04, 0x37
        /*0002*/ 	.short	(.L_7 - .L_6)
.L_6:
        /*0004*/ 	.word	0x00000082


	//----- nvinfo : EIATTR_KPARAM_INFO
	.align		4
.L_7:
        /*0008*/ 	.byte	0x04, 0x17
        /*000a*/ 	.short	(.L_9 - .L_8)
.L_8:
        /*000c*/ 	.word	0x00000000
        /*0010*/ 	.short	0x0004
        /*0012*/ 	.short	0x0020
        /*0014*/ 	.byte	0x00, 0xf5, 0x21, 0x00


	//----- nvinfo : EIATTR_KPARAM_INFO
	.align		4
.L_9:
        /*0018*/ 	.byte	0x04, 0x17
        /*001a*/ 	.short	(.L_11 - .L_10)
.L_10:
        /*001c*/ 	.word	0x00000000
        /*0020*/ 	.short	0x0003
        /*0022*/ 	.short	0x0018
        /*0024*/ 	.byte	0x00, 0xf5, 0x21, 0x00


	//----- nvinfo : EIATTR_KPARAM_INFO
	.align		4
.L_11:
        /*0028*/ 	.byte	0x04, 0x17
        /*002a*/ 	.short	(.L_13 - .L_12)
.L_12:
        /*002c*/ 	.word	0x00000000
        /*0030*/ 	.short	0x0002
        /*0032*/ 	.short	0x0010
        /*0034*/ 	.byte	0x00, 0xf5, 0x21, 0x00


	//----- nvinfo : EIATTR_KPARAM_INFO
	.align		4
.L_13:
        /*0038*/ 	.byte	0x04, 0x17
        /*003a*/ 	.short	(.L_15 - .L_14)
.L_14:
        /*003c*/ 	.word	0x00000000
        /*0040*/ 	.short	0x0001
        /*0042*/ 	.short	0x0008
        /*0044*/ 	.byte	0x00, 0xf5, 0x21, 0x00


	//----- nvinfo : EIATTR_KPARAM_INFO
	.align		4
.L_15:
        /*0048*/ 	.byte	0x04, 0x17
        /*004a*/ 	.short	(.L_17 - .L_16)
.L_16:
        /*004c*/ 	.word	0x00000000
        /*0050*/ 	.short	0x0000
        /*0052*/ 	.short	0x0000
        /*0054*/ 	.byte	0x00, 0xf5, 0x21, 0x00


	//----- nvinfo : EIATTR_SPARSE_MMA_MASK
	.align		4
.L_17:
        /*0058*/ 	.byte	0x03, 0x50
        /*005a*/ 	.short	0x0000


	//----- nvinfo : EIATTR_MAXREG_COUNT
	.align		4
        /*005c*/ 	.byte	0x03, 0x1b
        /*005e*/ 	.short	0x00ff


	//----- nvinfo : EIATTR_NUM_BARRIERS
	.align		4
        /*0060*/ 	.byte	0x02, 0x4c
        /*0062*/ 	.byte	0x01
	.zero		1


	//----- nvinfo : EIATTR_MERCURY_ISA_VERSION
	.align		4
        /*0064*/ 	.byte	0x03, 0x5f
        /*0066*/ 	.short	0x0101


	//----- nvinfo : EIATTR_VRC_CTA_INIT_COUNT
	.align		4
        /*0068*/ 	.byte	0x02, 0x4a
	.zero		1
	.zero		1


	//----- nvinfo : EIATTR_EXIT_INSTR_OFFSETS
	.align		4
        /*006c*/ 	.byte	0x04, 0x1c
        /*006e*/ 	.short	(.L_19 - .L_18)


	//   ....[0]....
.L_18:
        /*0070*/ 	.word	0x00001a60


	//----- nvinfo : EIATTR_MAX_THREADS
	.align		4
.L_19:
        /*0074*/ 	.byte	0x04, 0x05
        /*0076*/ 	.short	(.L_21 - .L_20)
.L_20:
        /*0078*/ 	.word	0x00000038
        /*007c*/ 	.word	0x00000001
        /*0080*/ 	.word	0x00000001


	//----- nvinfo : EIATTR_CRS_STACK_SIZE
	.align		4
.L_21:
        /*0084*/ 	.byte	0x04, 0x1e
        /*0086*/ 	.short	(.L_23 - .L_22)
.L_22:
        /*0088*/ 	.word	0x00000000


	//----- nvinfo : EIATTR_CBANK_PARAM_SIZE
	.align		4
.L_23:
        /*008c*/ 	.byte	0x03, 0x19
        /*008e*/ 	.short	0x0028


	//----- nvinfo : EIATTR_PARAM_CBANK
	.align		4
        /*0090*/ 	.byte	0x04, 0x0a
        /*0092*/ 	.short	(.L_25 - .L_24)
	.align		4
.L_24:
        /*0094*/ 	.word	index@(.nv.constant0.Conv2dBiasBatchNorm2dReLU__input_0_1_3_224_224__output_0_1_32_112_112__in_channels_3_out_channels_32_kernel_size_7_7_stride_2_2_padding_3_3_dilation_1_1_groups_1)
        /*0098*/ 	.short	0x0380
        /*009a*/ 	.short	0x0028


	//----- nvinfo : EIATTR_SW_WAR
	.align		4
.L_25:
        /*009c*/ 	.byte	0x04, 0x36
        /*009e*/ 	.short	(.L_27 - .L_26)
.L_26:
        /*00a0*/ 	.word	0x00000008
.L_27:


//--------------------- .nv.callgraph             --------------------------
	.section	.nv.callgraph,"",@"SHT_CUDA_CALLGRAPH"
	.align	4
	.sectionentsize	8
	.align		4
        /*0000*/ 	.word	0x00000000
	.align		4
        /*0004*/ 	.word	0xffffffff
	.align		4
        /*0008*/ 	.word	0x00000000
	.align		4
        /*000c*/ 	.word	0xfffffffe
	.align		4
        /*0010*/ 	.word	0x00000000
	.align		4
        /*0014*/ 	.word	0xfffffffd
	.align		4
        /*0018*/ 	.word	0x00000000
	.align		4
        /*001c*/ 	.word	0xfffffffc


//--------------------- .text.Conv2dBiasBatchNorm2dReLU__input_0_1_3_224_224__output_0_1_32_112_112__in_channels_3_out_channels_32_kernel_size_7_7_stride_2_2_padding_3_3_dilation_1_1_groups_1 --------------------------
	.section	.text.Conv2dBiasBatchNorm2dReLU__input_0_1_3_224_224__output_0_1_32_112_112__in_channels_3_out_channels_32_kernel_size_7_7_stride_2_2_padding_3_3_dilation_1_1_groups_1,"ax",@progbits
	.align	128
        .global         Conv2dBiasBatchNorm2dReLU__input_0_1_3_224_224__output_0_1_32_112_112__in_channels_3_out_channels_32_kernel_size_7_7_stride_2_2_padding_3_3_dilation_1_1_groups_1
        .type           Conv2dBiasBatchNorm2dReLU__input_0_1_3_224_224__output_0_1_32_112_112__in_channels_3_out_channels_32_kernel_size_7_7_stride_2_2_padding_3_3_dilation_1_1_groups_1,@function
        .size           Conv2dBiasBatchNorm2dReLU__input_0_1_3_224_224__output_0_1_32_112_112__in_channels_3_out_channels_32_kernel_size_7_7_stride_2_2_padding_3_3_dilation_1_1_groups_1,(.L_x_5 - Conv2dBiasBatchNorm2dReLU__input_0_1_3_224_224__output_0_1_32_112_112__in_channels_3_out_channels_32_kernel_size_7_7_stride_2_2_padding_3_3_dilation_1_1_groups_1)
        .other          Conv2dBiasBatchNorm2dReLU__input_0_1_3_224_224__output_0_1_32_112_112__in_channels_3_out_channels_32_kernel_size_7_7_stride_2_2_padding_3_3_dilation_1_1_groups_1,@"STO_CUDA_ENTRY STV_DEFAULT"
Conv2dBiasBatchNorm2dReLU__input_0_1_3_224_224__output_0_1_32_112_112__in_channels_3_out_channels_32_kernel_size_7_7_stride_2_2_padding_3_3_dilation_1_1_groups_1:
.text.Conv2dBiasBatchNorm2dReLU__input_0_1_3_224_224__output_0_1_32_112_112__in_channels_3_out_channels_32_kernel_size_7_7_stride_2_2_padding_3_3_dilation_1_1_groups_1:
[----:B------:R-:W-:Y:S01]  /*0000*/  LDC R1, c[0x0][0x37c] ;  /* 0x0000df00ff017b82 */ /* 0x000fe20000000800 */
[----:B------:R-:W0:Y:S07]  /*0010*/  S2R R0, SR_TID.X ;  /* 0x0000000000007919 */ /* 0x000e2e0000002100 */
[----:B------:R-:W1:Y:S01]  /*0020*/  S2UR UR7, SR_CTAID.X ;  /* 0x00000000000779c3 */ /* 0x000e620000002500 */
[----:B------:R-:W-:Y:S01]  /*0030*/  CS2R R10, SRZ ;  /* 0x00000000000a7805 */ /* 0x000fe2000001ff00 */
[----:B------:R-:W2:Y:S06]  /*0040*/  LDCU.64 UR12, c[0x0][0x358] ;  /* 0x00006b00ff0c77ac */ /* 0x000eac0008000a00 */
[----:B------:R-:W3:Y:S01]  /*0050*/  S2UR UR9, SR_CgaCtaId ;  /* 0x00000000000979c3 */ /* 0x000ee20000008800 */
[----:B-1----:R-:W-:-:S04]  /*0060*/  UIMAD.WIDE.U32 UR4, UR7, -0x6db6db6d, URZ ;  /* 0x92492493070478a5 */ /* 0x002fc8000f8e00ff */
[----:B------:R-:W-:Y:S01]  /*0070*/  USHF.R.U32.HI UR5, URZ, 0x8, UR5 ;  /* 0x00000008ff057899 */ /* 0x000fe20008011605 */
[C---:B0-----:R-:W-:Y:S01]  /*0080*/  VIADD R3, R0.reuse, 0xe4 ;  /* 0x000000e400037836 */ /* 0x041fe20000000000 */
[C---:B------:R-:W-:Y:S02]  /*0090*/  ISETP.GE.U32.AND P0, PT, R0.reuse, 0x1c, PT ;  /* 0x0000001c0000780c */ /* 0x040fe40003f06070 */
[----:B------:R-:W-:Y:S01]  /*00a0*/  UIMAD UR4, UR5, -0x1c0, UR7 ;  /* 0xfffffe40050478a4 */ /* 0x000fe2000f8e0207 */
[C---:B------:R-:W-:Y:S01]  /*00b0*/  PRMT R6, R0.reuse, 0x9910, RZ ;  /* 0x0000991000067816 */ /* 0x040fe200000000ff */
[C---:B------:R-:W-:Y:S01]  /*00c0*/  VIADD R15, R0.reuse, 0x4d ;  /* 0x0000004d000f7836 */ /* 0x040fe20000000000 */
[C---:B------:R-:W-:Y:S01]  /*00d0*/  SEL R3, R0.reuse, R3, !P0 ;  /* 0x0000000300037207 */ /* 0x040fe20004000000 */
[----:B------:R-:W-:Y:S01]  /*00e0*/  USHF.R.U32.HI UR8, URZ, 0x4, UR4 ;  /* 0x00000004ff087899 */ /* 0x000fe20008011604 */
[----:B------:R-:W-:Y:S01]  /*00f0*/  ISETP.GE.U32.AND P1, PT, R0, 0x23, PT ;  /* 0x000000230000780c */ /* 0x000fe20003f26070 */
[C---:B------:R-:W-:Y:S01]  /*0100*/  IMAD R5, R6.reuse, 0x25, RZ ;  /* 0x0000002506057824 */ /* 0x040fe200078e02ff */
[----:B------:R-:W-:Y:S01]  /*0110*/  LOP3.LUT R2, R3, 0xff, RZ, 0xc0, !PT ;  /* 0x000000ff03027812 */ /* 0x000fe200078ec0ff */
[----:B------:R-:W-:Y:S01]  /*0120*/  IMAD R13, R6, 0x4f, RZ ;  /* 0x0000004f060d7824 */ /* 0x000fe200078e02ff */
[----:B------:R-:W-:Y:S01]  /*0130*/  USHF.R.U32.HI UR6, URZ, 0x1, UR4 ;  /* 0x00000001ff067899 */ /* 0x000fe20008011604 */
[----:B------:R-:W-:Y:S01]  /*0140*/  ISETP.GE.U32.AND P2, PT, R0, 0xe, PT ;  /* 0x0000000e0000780c */ /* 0x000fe20003f46070 */
[----:B------:R-:W-:Y:S01]  /*0150*/  UIMAD UR4, UR8, 0x700, URZ ;  /* 0x00000700080478a4 */ /* 0x000fe2000f8e02ff */
[----:B------:R-:W-:Y:S01]  /*0160*/  IMAD R2, R2, 0x25, RZ ;  /* 0x0000002502027824 */ /* 0x000fe200078e02ff */
[----:B------:R-:W-:Y:S01]  /*0170*/  LOP3.LUT R5, R5, 0xffff, RZ, 0xc0, !PT ;  /* 0x0000ffff05057812 */ /* 0x000fe200078ec0ff */
[C---:B------:R-:W-:Y:S01]  /*0180*/  VIADD R16, R13.reuse, 0x67b ;  /* 0x0000067b0d107836 */ /* 0x040fe20000000000 */
[----:B------:R-:W-:Y:S01]  /*0190*/  UIADD3 UR10, UPT, UPT, UR4, 0xc15d, URZ ;  /* 0x0000c15d040a7890 */ /* 0x000fe2000fffe0ff */
[C---:B------:R-:W-:Y:S01]  /*01a0*/  ISETP.GT.U32.AND P0, PT, R0.reuse, 0x22, PT ;  /* 0x000000220000780c */ /* 0x040fe20003f04070 */
[----:B------:R-:W-:Y:S01]  /*01b0*/  VIADD R18, R13, 0xcf6 ;  /* 0x00000cf60d127836 */ /* 0x000fe20000000000 */
[----:B------:R-:W-:Y:S01]  /*01c0*/  SHF.R.U32.HI R4, RZ, 0x8, R2 ;  /* 0x00000008ff047819 */ /* 0x000fe20000011602 */
[----:B------:R-:W-:Y:S01]  /*01d0*/  ULOP3.LUT UR7, UR7, 0xf, URZ, 0xc0, !UPT ;  /* 0x0000000f07077892 */ /* 0x000fe2000f8ec0ff */
[----:B------:R-:W-:Y:S01]  /*01e0*/  MOV R9, UR4 ;  /* 0x0000000400097c02 */ /* 0x000fe20008000f00 */
[----:B------:R-:W-:Y:S01]  /*01f0*/  UMOV UR4, 0x400 ;  /* 0x0000040000047882 */ /* 0x000fe20000000000 */
[C---:B------:R-:W-:Y:S01]  /*0200*/  IADD3 R14, PT, PT, R0.reuse, 0x38, RZ ;  /* 0x00000038000e7810 */ /* 0x040fe20007ffe0ff */
[----:B------:R-:W-:Y:S01]  /*0210*/  IMAD.MOV R2, RZ, RZ, -R4 ;  /* 0x000000ffff027224 */ /* 0x000fe200078e0a04 */
[C---:B------:R-:W-:Y:S01]  /*0220*/  @P2 IADD3 R15, PT, PT, R0.reuse, 0xf2, RZ ;  /* 0x000000f2000f2810 */ /* 0x040fe20007ffe0ff */
[----:B------:R-:W-:Y:S01]  /*0230*/  @P1 VIADD R14, R0, 0xdd ;  /* 0x000000dd000e1836 */ /* 0x000fe20000000000 */
[----:B------:R-:W-:Y:S01]  /*0240*/  LOP3.LUT R16, R16, 0xffff, RZ, 0xc0, !PT ;  /* 0x0000ffff10107812 */ /* 0x000fe200078ec0ff */
[----:B------:R-:W-:Y:S01]  /*0250*/  ULOP3.LUT UR6, UR6, 0xf8, URZ, 0xc0, !UPT ;  /* 0x000000f806067892 */ /* 0x000fe2000f8ec0ff */
[----:B------:R-:W-:Y:S01]  /*0260*/  PRMT R2, R2, 0x7710, RZ ;  /* 0x0000771002027816 */ /* 0x000fe200000000ff */
[----:B------:R-:W-:Y:S01]  /*0270*/  IMAD.U32 R8, RZ, RZ, UR7 ;  /* 0x00000007ff087e24 */ /* 0x000fe2000f8e00ff */
[----:B------:R-:W-:-:S02]  /*0280*/  LOP3.LUT R14, R14, 0xff, RZ, 0xc0, !PT ;  /* 0x000000ff0e0e7812 */ /* 0x000fc400078ec0ff */
[----:B------:R-:W-:Y:S01]  /*0290*/  IADD3 R3, PT, PT, R3, R2, RZ ;  /* 0x0000000203037210 */ /* 0x000fe20007ffe0ff */
[----:B------:R-:W-:Y:S01]  /*02a0*/  VIADD R2, R13, 0x13c ;  /* 0x0000013c0d027836 */ /* 0x000fe20000000000 */
[----:B------:R-:W-:Y:S01]  /*02b0*/  LOP3.LUT R17, R15, 0xff, RZ, 0xc0, !PT ;  /* 0x000000ff0f117812 */ /* 0x000fe200078ec0ff */
[----:B------:R-:W-:Y:S01]  /*02c0*/  IMAD R15, R14, 0x4f, RZ ;  /* 0x0000004f0e0f7824 */ /* 0x000fe200078e02ff */
[----:B------:R-:W-:Y:S01]  /*02d0*/  LOP3.LUT R3, R3, 0xfe, RZ, 0xc0, !PT ;  /* 0x000000fe03037812 */ /* 0x000fe200078ec0ff */
[----:B------:R-:W-:Y:S01]  /*02e0*/  IMAD.U32 R7, RZ, RZ, UR6 ;  /* 0x00000006ff077e24 */ /* 0x000fe2000f8e00ff */
[----:B------:R-:W-:Y:S02]  /*02f0*/  LOP3.LUT R2, R2, 0xffff, RZ, 0xc0, !PT ;  /* 0x0000ffff02027812 */ /* 0x000fe400078ec0ff */
[----:B------:R-:W-:Y:S02]  /*0300*/  LEA.HI R4, R3, R4, RZ, 0x1f ;  /* 0x0000000403047211 */ /* 0x000fe400078ff8ff */
[----:B------:R-:W-:-:S02]  /*0310*/  SHF.R.U32.HI R3, RZ, 0x8, R5 ;  /* 0x00000008ff037819 */ /* 0x000fc40000011605 */
[----:B------:R-:W-:Y:S02]  /*0320*/  SHF.R.U32.HI R2, RZ, 0xa, R2 ;  /* 0x0000000aff027819 */ /* 0x000fe40000011602 */
[----:B------:R-:W-:Y:S02]  /*0330*/  PRMT R5, R3, 0x9910, RZ ;  /* 0x0000991003057816 */ /* 0x000fe400000000ff */
[----:B------:R-:W-:Y:S01]  /*0340*/  PRMT R3, R2, 0x9910, RZ ;  /* 0x0000991002037816 */ /* 0x000fe200000000ff */
[----:B------:R-:W-:Y:S01]  /*0350*/  IMAD R2, R6, 0x14, RZ ;  /* 0x0000001406027824 */ /* 0x000fe200078e02ff */
[----:B------:R-:W-:Y:S01]  /*0360*/  MOV R6, UR10 ;  /* 0x0000000a00067c02 */ /* 0x000fe20008000f00 */
[----:B------:R-:W-:Y:S01]  /*0370*/  IMAD R5, R5, 0x7, RZ ;  /* 0x0000000705057824 */ /* 0x000fe200078e02ff */
[----:B---3--:R-:W-:Y:S01]  /*0380*/  ULEA UR10, UR9, UR4, 0x18 ;  /* 0x00000004090a7291 */ /* 0x008fe2000f8ec0ff */
[----:B------:R-:W-:Y:S01]  /*0390*/  IMAD R3, R3, 0xd, RZ ;  /* 0x0000000d03037824 */ /* 0x000fe200078e02ff */
[----:B------:R-:W-:Y:S01]  /*03a0*/  UIADD3 UR4, UPT, UPT, UR4, 0x444, URZ ;  /* 0x0000044404047890 */ /* 0x000fe2000fffe0ff */
[----:B------:R-:W-:Y:S01]  /*03b0*/  IMAD.MOV R5, RZ, RZ, -R5 ;  /* 0x000000ffff057224 */ /* 0x000fe200078e0a05 */
[----:B------:R-:W-:Y:S01]  /*03c0*/  LOP3.LUT R19, R18, 0xffff, RZ, 0xc0, !PT ;  /* 0x0000ffff12137812 */ /* 0x000fe200078ec0ff */
[----:B------:R-:W-:Y:S01]  /*03d0*/  @!P0 VIADD R6, R9, 0xfffffd5d ;  /* 0xfffffd5d09068836 */ /* 0x000fe20000000000 */
[----:B------:R-:W-:Y:S01]  /*03e0*/  IADD3 R3, PT, PT, RZ, -R3, RZ ;  /* 0x80000003ff037210 */ /* 0x000fe20007ffe0ff */
[----:B------:R-:W-:Y:S01]  /*03f0*/  ULEA UR4, UR9, UR4, 0x18 ;  /* 0x0000000409047291 */ /* 0x000fe2000f8ec0ff */
[----:B------:R-:W-:Y:S01]  /*0400*/  PRMT R5, R5, 0x7710, RZ ;  /* 0x0000771005057816 */ /* 0x000fe200000000ff */
[----:B------:R-:W-:Y:S01]  /*0410*/  IMAD R18, R17, 0x4f, RZ ;  /* 0x0000004f11127824 */ /* 0x000fe200078e02ff */
[----:B------:R-:W-:Y:S01]  /*0420*/  PRMT R3, R3, 0x7710, RZ ;  /* 0x0000771003037816 */ /* 0x000fe200000000ff */
[----:B------:R-:W-:Y:S01]  /*0430*/  UIADD3 UR9, UPT, UPT, UR4, 0x60, URZ ;  /* 0x0000006004097890 */ /* 0x000fe2000fffe0ff */
[C---:B------:R-:W-:Y:S01]  /*0440*/  ISETP.GT.U32.AND P0, PT, R0.reuse, 0x1b, PT ;  /* 0x0000001b0000780c */ /* 0x040fe20003f04070 */
[----:B------:R-:W-:Y:S01]  /*0450*/  IMAD.IADD R5, R5, 0x1, R0 ;  /* 0x0000000105057824 */ /* 0x000fe200078e0200 */
[----:B------:R-:W-:-:S02]  /*0460*/  IADD3 R3, PT, PT, R0, 0x4, R3 ;  /* 0x0000000400037810 */ /* 0x000fc40007ffe003 */
[----:B------:R-:W-:Y:S01]  /*0470*/  SHF.R.U32.HI R4, RZ, 0x2, R4 ;  /* 0x00000002ff047819 */ /* 0x000fe20000011604 */
[----:B------:R-:W-:Y:S01]  /*0480*/  IMAD.SHL.U32 R5, R5, 0x2, RZ ;  /* 0x0000000205057824 */ /* 0x000fe200078e00ff */
[----:B------:R-:W-:Y:S02]  /*0490*/  LOP3.LUT R3, R3, 0xff, RZ, 0xc0, !PT ;  /* 0x000000ff03037812 */ /* 0x000fe400078ec0ff */
[----:B------:R-:W-:Y:S02]  /*04a0*/  SHF.R.U32.HI R16, RZ, 0xa, R16 ;  /* 0x0000000aff107819 */ /* 0x000fe40000011610 */
[----:B------:R-:W-:Y:S01]  /*04b0*/  LOP3.LUT R5, R5, 0xfe, RZ, 0xc0, !PT ;  /* 0x000000fe05057812 */ /* 0x000fe200078ec0ff */
[----:B------:R-:W-:Y:S01]  /*04c0*/  IMAD R3, R8, 0xe, R3 ;  /* 0x0000000e08037824 */ /* 0x000fe200078e0203 */
[----:B------:R-:W-:Y:S02]  /*04d0*/  LOP3.LUT R2, R2, 0xffff, RZ, 0xc0, !PT ;  /* 0x0000ffff02027812 */ /* 0x000fe400078ec0ff */
[----:B------:R-:W-:-:S02]  /*04e0*/  CS2R R8, SRZ ;  /* 0x0000000000087805 */ /* 0x000fc4000001ff00 */
[----:B------:R-:W-:Y:S01]  /*04f0*/  SHF.R.U32.HI R19, RZ, 0xa, R19 ;  /* 0x0000000aff137819 */ /* 0x000fe20000011613 */
[----:B------:R-:W-:Y:S01]  /*0500*/  IMAD R21, R4, 0x1a, R5 ;  /* 0x0000001a04157824 */ /* 0x000fe200078e0205 */
[----:B------:R-:W-:Y:S01]  /*0510*/  MOV R14, UR9 ;  /* 0x00000009000e7c02 */ /* 0x000fe20008000f00 */
[----:B------:R-:W-:Y:S01]  /*0520*/  UIADD3 UR9, UPT, UPT, UR6, -0x3, URZ ;  /* 0xfffffffd06097890 */ /* 0x000fe2000fffe0ff */
[----:B------:R-:W-:Y:S01]  /*0530*/  LOP3.LUT R17, R16, 0xffff, RZ, 0xc0, !PT ;  /* 0x0000ffff10117812 */ /* 0x000fe200078ec0ff */
[----:B------:R-:W-:Y:S01]  /*0540*/  IMAD.IADD R3, R3, 0x1, R6 ;  /* 0x0000000103037824 */ /* 0x000fe200078e0206 */
[----:B------:R-:W-:Y:S02]  /*0550*/  SHF.R.U32.HI R2, RZ, 0x8, R2 ;  /* 0x00000008ff027819 */ /* 0x000fe40000011602 */
[----:B------:R-:W-:Y:S02]  /*0560*/  CS2R R4, SRZ ;  /* 0x0000000000047805 */ /* 0x000fe4000001ff00 */
[----:B------:R-:W-:Y:S01]  /*0570*/  SHF.R.U32.HI R15, RZ, 0xa, R15 ;  /* 0x0000000aff0f7819 */ /* 0x000fe2000001160f */
[----:B------:R-:W-:Y:S01]  /*0580*/  VIADD R17, R17, UR9 ;  /* 0x0000000911117c36 */ /* 0x000fe20008000000 */
[----:B------:R-:W-:Y:S01]  /*0590*/  LOP3.LUT R19, R19, 0xffff, RZ, 0xc0, !PT ;  /* 0x0000ffff13137812 */ /* 0x000fe200078ec0ff */
[----:B------:R-:W-:Y:S01]  /*05a0*/  @!P0 IMAD R14, RZ, RZ, UR4 ;  /* 0x00000004ff0e8e24 */ /* 0x000fe2000f8e02ff */
[----:B------:R-:W-:-:S02]  /*05b0*/  SHF.R.U32.HI R16, RZ, 0xa, R18 ;  /* 0x0000000aff107819 */ /* 0x000fc40000011612 */
[----:B------:R-:W-:Y:S02]  /*05c0*/  LOP3.LUT R2, R7, 0xffff, R2, 0xf8, !PT ;  /* 0x0000ffff07027812 */ /* 0x000fe400078ef802 */
[----:B------:R-:W-:Y:S02]  /*05d0*/  CS2R R6, SRZ ;  /* 0x0000000000067805 */ /* 0x000fe4000001ff00 */
[----:B------:R-:W-:Y:S01]  /*05e0*/  IADD3 R18, PT, PT, R19, UR6, RZ ;  /* 0x0000000613127c10 */ /* 0x000fe2000fffe0ff */
[----:B------:R-:W-:Y:S01]  /*05f0*/  VIADD R19, R15, UR9 ;  /* 0x000000090f137c36 */ /* 0x000fe20008000000 */
[----:B------:R-:W-:Y:S01]  /*0600*/  LEA R12, R0, UR10, 0x2 ;  /* 0x0000000a000c7c11 */ /* 0x000fe2000f8e10ff */
[----:B------:R-:W-:Y:S01]  /*0610*/  VIADD R20, R16, UR9 ;  /* 0x0000000910147c36 */ /* 0x000fe20008000000 */
[----:B------:R-:W-:Y:S02]  /*0620*/  LEA R21, R21, UR10, 0x2 ;  /* 0x0000000a15157c11 */ /* 0x000fe4000f8e10ff */
[----:B------:R-:W-:Y:S01]  /*0630*/  LEA R13, R0, UR4, 0x2 ;  /* 0x00000004000d7c11 */ /* 0x000fe2000f8e10ff */
[----:B--2---:R-:W-:-:S06]  /*0640*/  UMOV UR4, URZ ;  /* 0x000000ff00047c82 */ /* 0x004fcc0008000000 */
.L_x_3:
[C---:B------:R-:W-:Y:S01]  /*0650*/  PRMT R22, R0.reuse, 0x9910, RZ ;  /* 0x0000991000167816 */ /* 0x040fe200000000ff */
[----:B------:R-:W-:Y:S01]  /*0660*/  IMAD.MOV.U32 R26, RZ, RZ, 0x7 ;  /* 0x00000007ff1a7424 */ /* 0x000fe200078e00ff */
[----:B------:R-:W-:Y:S01]  /*0670*/  MOV R41, UR5 ;  /* 0x0000000500297c02 */ /* 0x000fe20008000f00 */
[----:B------:R-:W-:Y:S01]  /*0680*/  UIMAD UR6, UR8, 0x700, URZ ;  /* 0x00000700080678a4 */ /* 0x000fe2000f8e02ff */
[----:B------:R-:W-:Y:S01]  /*0690*/  VIADD R29, R0, 0xffffffa8 ;  /* 0xffffffa8001d7836 */ /* 0x000fe20000000000 */
[----:B------:R-:W-:Y:S01]  /*06a0*/  MOV R40, UR7 ;  /* 0x0000000700287c02 */ /* 0x000fe20008000f00 */
[C---:B------:R-:W-:Y:S01]  /*06b0*/  IMAD R23, R22.reuse, 0x14, RZ ;  /* 0x0000001416177824 */ /* 0x040fe200078e02ff */
[----:B------:R-:W-:Y:S01]  /*06c0*/  UIMAD UR9, UR7, 0xe, UR6 ;  /* 0x0000000e070978a4 */ /* 0x000fe2000f8e0206 */
[----:B------:R-:W-:Y:S01]  /*06d0*/  IMAD R22, R22, 0x4f, RZ ;  /* 0x0000004f16167824 */ /* 0x000fe200078e02ff */
[----:B------:R-:W-:Y:S01]  /*06e0*/  LOP3.LUT R29, R29, 0xff, RZ, 0xc0, !PT ;  /* 0x000000ff1d1d7812 */ /* 0x000fe200078ec0ff */
[----:B------:R-:W-:Y:S01]  /*06f0*/  IMAD R41, R41, 0x30, R0 ;  /* 0x0000003029297824 */ /* 0x000fe200078e0200 */
[----:B------:R-:W-:Y:S01]  /*0700*/  LOP3.LUT R23, R23, 0xffff, RZ, 0xc0, !PT ;  /* 0x0000ffff17177812 */ /* 0x000fe200078ec0ff */
[----:B------:R-:W-:Y:S01]  /*0710*/  VIADD R25, R22, 0xed ;  /* 0x000000ed16197836 */ /* 0x000fe20000000000 */
[----:B------:R-:W-:Y:S01]  /*0720*/  IADD3 R35, PT, PT, R20, UR4, RZ ;  /* 0x0000000414237c10 */ /* 0x000fe2000fffe0ff */
[----:B------:R-:W-:Y:S01]  /*0730*/  IMAD R41, R41, R26, UR4 ;  /* 0x0000000429297e24 */ /* 0x000fe2000f8e021a */
[----:B------:R-:W-:Y:S01]  /*0740*/  SHF.R.U32.HI R24, RZ, 0x8, R23 ;  /* 0x00000008ff187819 */ /* 0x000fe20000011617 */
[----:B------:R-:W-:Y:S01]  /*0750*/  IMAD R29, R29, 0xb5, RZ ;  /* 0x000000b51d1d7824 */ /* 0x000fe200078e02ff */
[----:B------:R-:W-:Y:S01]  /*0760*/  IADD3 R26, PT, PT, R0, 0xe0, RZ ;  /* 0x000000e0001a7810 */ /* 0x000fe20007ffe0ff */
[----:B------:R-:W-:Y:S01]  /*0770*/  IMAD.U32 R32, RZ, RZ, UR9 ;  /* 0x00000009ff207e24 */ /* 0x000fe2000f8e00ff */
[----:B------:R-:W-:Y:S01]  /*0780*/  PRMT R23, R24, 0x9910, RZ ;  /* 0x0000991018177816 */ /* 0x000fe200000000ff */
[----:B------:R-:W-:Y:S01]  /*0790*/  IMAD.U32 R28, RZ, RZ, UR7 ;  /* 0x00000007ff1c7e24 */ /* 0x000fe2000f8e00ff */
[----:B------:R-:W-:Y:S01]  /*07a0*/  LOP3.LUT R25, R25, 0xffff, RZ, 0xc0, !PT ;  /* 0x0000ffff19197812 */ /* 0x000fe200078ec0ff */
[----:B------:R-:W-:Y:S01]  /*07b0*/  IMAD.MOV.U32 R34, RZ, RZ, 0xc400 ;  /* 0x0000c400ff227424 */ /* 0x000fe200078e00ff */
[----:B------:R-:W-:Y:S01]  /*07c0*/  LOP3.LUT R26, R26, 0xffff, RZ, 0xc0, !PT ;  /* 0x0000ffff1a1a7812 */ /* 0x000fe200078ec0ff */
[----:B------:R-:W-:Y:S01]  /*07d0*/  IMAD R27, R23, 0xd, RZ ;  /* 0x0000000d171b7824 */ /* 0x000fe200078e02ff */
[----:B------:R-:W-:Y:S01]  /*07e0*/  SHF.R.U32.HI R25, RZ, 0xa, R25 ;  /* 0x0000000aff197819 */ /* 0x000fe20000011619 */
[----:B------:R-:W-:Y:S01]  /*07f0*/  HFMA2 R23, -RZ, RZ, 0, -4 ;  /* 0x0000c400ff177431 */ /* 0x000fe200000001ff */
[----:B------:R-:W-:Y:S01]  /*0800*/  SHF.R.U32.HI R29, RZ, 0xe, R29 ;  /* 0x0000000eff1d7819 */ /* 0x000fe2000001161d */
[----:B------:R-:W-:Y:S01]  /*0810*/  IMAD.MOV R27, RZ, RZ, -R27 ;  /* 0x000000ffff1b7224 */ /* 0x000fe200078e0a1b */
[----:B------:R-:W-:Y:S01]  /*0820*/  PRMT R25, R25, 0x9910, RZ ;  /* 0x0000991019197816 */ /* 0x000fe200000000ff */
[----:B------:R-:W-:-:S02]  /*0830*/  IMAD R26, R26, 0x2d1, RZ ;  /* 0x000002d11a1a7824 */ /* 0x000fc400078e02ff */
[----:B------:R-:W-:Y:S01]  /*0840*/  IMAD.U32 R42, RZ, RZ, UR7 ;  /* 0x00000007ff2a7e24 */ /* 0x000fe2000f8e00ff */
[----:B------:R-:W-:Y:S01]  /*0850*/  PRMT R27, R27, 0x7710, RZ ;  /* 0x000077101b1b7816 */ /* 0x000fe200000000ff */
[----:B------:R-:W-:Y:S01]  /*0860*/  IMAD.U32 R43, RZ, RZ, UR7 ;  /* 0x00000007ff2b7e24 */ /* 0x000fe2000f8e00ff */
[----:B------:R-:W-:Y:S01]  /*0870*/  SHF.R.U32.HI R30, RZ, 0x10, R26 ;  /* 0x00000010ff1e7819 */ /* 0x000fe2000001161a */
[----:B------:R-:W-:Y:S01]  /*0880*/  IMAD R26, R25, 0xd, RZ ;  /* 0x0000000d191a7824 */ /* 0x000fe200078e02ff */
[----:B------:R-:W-:Y:S01]  /*0890*/  IADD3 R27, PT, PT, R27, R0, RZ ;  /* 0x000000001b1b7210 */ /* 0x000fe20007ffe0ff */
[----:B------:R-:W-:Y:S01]  /*08a0*/  IMAD R25, R29, R34, UR6 ;  /* 0x000000061d197e24 */ /* 0x000fe2000f8e0222 */
[----:B------:R-:W-:Y:S01]  /*08b0*/  LOP3.LUT R29, R24, 0xffff, RZ, 0xc0, !PT ;  /* 0x0000ffff181d7812 */ /* 0x000fe200078ec0ff */
[----:B------:R-:W-:Y:S01]  /*08c0*/  IMAD R23, R30, R23, UR6 ;  /* 0x000000061e177e24 */ /* 0x000fe2000f8e0217 */
[----:B------:R-:W-:Y:S01]  /*08d0*/  LOP3.LUT R27, R27, 0xff, RZ, 0xc0, !PT ;  /* 0x000000ff1b1b7812 */ /* 0x000fe200078ec0ff */
[C---:B------:R-:W-:Y:S01]  /*08e0*/  VIADD R24, R22.reuse, 0x3b4 ;  /* 0x000003b416187836 */ /* 0x040fe20000000000 */
[----:B------:R-:W-:Y:S01]  /*08f0*/  IADD3 R30, PT, PT, R22, 0x278, RZ ;  /* 0x00000278161e7810 */ /* 0x000fe20007ffe0ff */
[----:B------:R-:W-:Y:S01]  /*0900*/  VIADD R29, R29, UR4 ;  /* 0x000000041d1d7c36 */ /* 0x000fe20008000000 */
[--C-:B------:R-:W-:Y:S01]  /*0910*/  IADD3 R32, PT, PT, R32, -0x2a3, R27.reuse ;  /* 0xfffffd5d20207810 */ /* 0x100fe20007ffe01b */
[----:B------:R-:W-:Y:S01]  /*0920*/  IMAD R28, R28, 0xe, R27 ;  /* 0x0000000e1c1c7824 */ /* 0x000fe200078e021b */
[----:B------:R-:W-:Y:S01]  /*0930*/  LOP3.LUT R30, R30, 0xffff, RZ, 0xc0, !PT ;  /* 0x0000ffff1e1e7812 */ /* 0x000fe200078ec0ff */
[----:B------:R-:W-:Y:S01]  /*0940*/  IMAD.MOV R27, RZ, RZ, -R26 ;  /* 0x000000ffff1b7224 */ /* 0x000fe200078e0a1a */
[----:B------:R-:W-:Y:S01]  /*0950*/  LOP3.LUT R24, R24, 0xffff, RZ, 0xc0, !PT ;  /* 0x0000ffff18187812 */ /* 0x000fe200078ec0ff */
[----:B------:R-:W-:Y:S01]  /*0960*/  VIADD R26, R22, 0x13c ;  /* 0x0000013c161a7836 */ /* 0x000fe20000000000 */
[----:B------:R-:W-:Y:S01]  /*0970*/  SHF.R.U32.HI R30, RZ, 0xa, R30 ;  /* 0x0000000aff1e7819 */ /* 0x000fe2000001161e */
[----:B------:R-:W-:Y:S01]  /*0980*/  IMAD R29, R29, 0xe0, R32 ;  /* 0x000000e01d1d7824 */ /* 0x000fe200078e0220 */
[----:B------:R-:W-:Y:S01]  /*0990*/  PRMT R27, R27, 0x7710, RZ ;  /* 0x000077101b1b7816 */ /* 0x000fe200000000ff */
[----:B------:R-:W-:Y:S01]  /*09a0*/  VIADD R37, R16, UR4 ;  /* 0x0000000410257c36 */ /* 0x000fe20008000000 */
[----:B------:R-:W-:Y:S01]  /*09b0*/  LOP3.LUT R26, R26, 0xffff, RZ, 0xc0, !PT ;  /* 0x0000ffff1a1a7812 */ /* 0x000fe200078ec0ff */
[----:B------:R-:W-:Y:S01]  /*09c0*/  VIADD R34, R17, UR4 ;  /* 0x0000000411227c36 */ /* 0x000fe20008000000 */
[----:B------:R-:W-:Y:S01]  /*09d0*/  IADD3 R27, PT, PT, R0, 0x3, R27 ;  /* 0x00000003001b7810 */ /* 0x000fe20007ffe01b */
[----:B------:R-:W-:Y:S01]  /*09e0*/  VIADD R36, R18, UR4 ;  /* 0x0000000412247c36 */ /* 0x000fe20008000000 */
[----:B------:R-:W-:Y:S01]  /*09f0*/  SHF.R.U32.HI R26, RZ, 0xa, R26 ;  /* 0x0000000aff1a7819 */ /* 0x000fe2000001161a */
[----:B------:R-:W-:Y:S01]  /*0a00*/  IMAD R41, R41, 0x7, RZ ;  /* 0x0000000729297824 */ /* 0x000fe200078e02ff */
[----:B------:R-:W-:Y:S01]  /*0a10*/  LOP3.LUT R27, R27, 0xff, RZ, 0xc0, !PT ;  /* 0x000000ff1b1b7812 */ /* 0x000fe200078ec0ff */
[----:B------:R-:W-:Y:S01]  /*0a20*/  UMOV UR6, 0xfffffffd ;  /* 0xfffffffd00067882 */ /* 0x000fe20000000000 */
[----:B------:R-:W-:-:S02]  /*0a30*/  SHF.R.U32.HI R24, RZ, 0xa, R24 ;  /* 0x0000000aff187819 */ /* 0x000fc40000011618 */
[----:B------:R-:W-:Y:S01]  /*0a40*/  PRMT R26, R26, 0x9910, RZ ;  /* 0x000099101a1a7816 */ /* 0x000fe200000000ff */
[----:B------:R-:W-:Y:S01]  /*0a50*/  IMAD R40, R40, 0xe, R27 ;  /* 0x0000000e28287824 */ /* 0x000fe200078e021b */
[----:B------:R-:W-:Y:S01]  /*0a60*/  PRMT R31, R30, 0x9910, RZ ;  /* 0x000099101e1f7816 */ /* 0x000fe200000000ff */
[----:B------:R-:W-:Y:S01]  /*0a70*/  IMAD.U32 R30, RZ, RZ, UR7 ;  /* 0x00000007ff1e7e24 */ /* 0x000fe2000f8e00ff */
[----:B------:R-:W-:Y:S01]  /*0a80*/  PRMT R27, R24, 0x9910, RZ ;  /* 0x00009910181b7816 */ /* 0x000fe200000000ff */
[----:B------:R-:W-:Y:S01]  /*0a90*/  IMAD.IADD R23, R40, 0x1, R23 ;  /* 0x0000000128177824 */ /* 0x000fe200078e0217 */
[----:B------:R-:W-:Y:S01]  /*0aa0*/  MOV R24, R26 ;  /* 0x0000001a00187202 */ /* 0x000fe20000000f00 */
[----:B------:R-:W-:Y:S02]  /*0ab0*/  IMAD R31, R31, 0xd, RZ ;  /* 0x0000000d1f1f7824 */ /* 0x000fe400078e02ff */
[----:B------:R-:W-:Y:S02]  /*0ac0*/  IMAD R27, R27, 0xd, RZ ;  /* 0x0000000d1b1b7824 */ /* 0x000fe400078e02ff */
[----:B------:R-:W-:Y:S01]  /*0ad0*/  IMAD R26, R24, 0xd, RZ ;  /* 0x0000000d181a7824 */ /* 0x000fe200078e02ff */
[C---:B------:R-:W-:Y:S01]  /*0ae0*/  IADD3 R24, PT, PT, R22.reuse, 0x67b, RZ ;  /* 0x0000067b16187810 */ /* 0x040fe20007ffe0ff */
[----:B------:R-:W-:Y:S01]  /*0af0*/  VIADD R22, R22, 0xcf6 ;  /* 0x00000cf616167836 */ /* 0x000fe20000000000 */
[----:B------:R-:W-:Y:S01]  /*0b00*/  IADD3 R33, PT, PT, RZ, -R31, RZ ;  /* 0x8000001fff217210 */ /* 0x000fe20007ffe0ff */
[----:B------:R-:W-:Y:S01]  /*0b10*/  IMAD.MOV R31, RZ, RZ, -R27 ;  /* 0x000000ffff1f7224 */ /* 0x000fe200078e0a1b */
[----:B------:R-:W-:Y:S01]  /*0b20*/  LOP3.LUT R24, R24, 0xffff, RZ, 0xc0, !PT ;  /* 0x0000ffff18187812 */ /* 0x000fe200078ec0ff */
[----:B------:R-:W-:Y:S01]  /*0b30*/  IMAD.MOV R26, RZ, RZ, -R26 ;  /* 0x000000ffff1a7224 */ /* 0x000fe200078e0a1a */
[----:B------:R-:W-:Y:S01]  /*0b40*/  PRMT R33, R33, 0x7710, RZ ;  /* 0x0000771021217816 */ /* 0x000fe200000000ff */
[----:B------:R-:W-:Y:S01]  /*0b50*/  VIADD R40, R40, 0xfffffd5d ;  /* 0xfffffd5d28287836 */ /* 0x000fe20000000000 */
[----:B------:R-:W-:-:S02]  /*0b60*/  PRMT R31, R31, 0x7710, RZ ;  /* 0x000077101f1f7816 */ /* 0x000fc400000000ff */
[----:B------:R-:W-:Y:S02]  /*0b70*/  SHF.R.U32.HI R24, RZ, 0xa, R24 ;  /* 0x0000000aff187819 */ /* 0x000fe40000011618 */
[C---:B------:R-:W-:Y:S02]  /*0b80*/  IADD3 R33, PT, PT, R0.reuse, 0x8, R33 ;  /* 0x0000000800217810 */ /* 0x040fe40007ffe021 */
[----:B------:R-:W-:Y:S02]  /*0b90*/  IADD3 R31, PT, PT, R0, 0xc, R31 ;  /* 0x0000000c001f7810 */ /* 0x000fe40007ffe01f */
[----:B------:R-:W-:Y:S02]  /*0ba0*/  LOP3.LUT R24, R24, 0xffff, RZ, 0xc0, !PT ;  /* 0x0000ffff18187812 */ /* 0x000fe400078ec0ff */
[----:B------:R-:W-:Y:S02]  /*0bb0*/  PRMT R27, R26, 0x7710, RZ ;  /* 0x000077101a1b7816 */ /* 0x000fe400000000ff */
[----:B------:R-:W-:-:S02]  /*0bc0*/  LOP3.LUT R22, R22, 0xffff, RZ, 0xc0, !PT ;  /* 0x0000ffff16167812 */ /* 0x000fc400078ec0ff */
[----:B------:R-:W-:Y:S02]  /*0bd0*/  LOP3.LUT R26, R33, 0xff, RZ, 0xc0, !PT ;  /* 0x000000ff211a7812 */ /* 0x000fe400078ec0ff */
[----:B------:R-:W-:Y:S01]  /*0be0*/  LOP3.LUT R33, R31, 0xff, RZ, 0xc0, !PT ;  /* 0x000000ff1f217812 */ /* 0x000fe200078ec0ff */
[----:B------:R-:W-:Y:S01]  /*0bf0*/  VIADD R31, R24, UR4 ;  /* 0x00000004181f7c36 */ /* 0x000fe20008000000 */
[----:B------:R-:W-:Y:S01]  /*0c00*/  SHF.R.U32.HI R24, RZ, 0xa, R22 ;  /* 0x0000000aff187819 */ /* 0x000fe20000011616 */
[----:B------:R-:W-:Y:S01]  /*0c10*/  IMAD R43, R43, 0xe, R26 ;  /* 0x0000000e2b2b7824 */ /* 0x000fe200078e021a */
[----:B------:R-:W-:Y:S01]  /*0c20*/  IADD3 R27, PT, PT, R0, 0x4, R27 ;  /* 0x00000004001b7810 */ /* 0x000fe20007ffe01b */
[----:B------:R-:W-:Y:S01]  /*0c30*/  IMAD R42, R42, 0xe, R33 ;  /* 0x0000000e2a2a7824 */ /* 0x000fe200078e0221 */
[----:B------:R-:W-:Y:S01]  /*0c40*/  LOP3.LUT R24, R24, 0xffff, RZ, 0xc0, !PT ;  /* 0x0000ffff18187812 */ /* 0x000fe200078ec0ff */
[----:B------:R-:W-:Y:S01]  /*0c50*/  VIADD R22, R15, UR4 ;  /* 0x000000040f167c36 */ /* 0x000fe20008000000 */
[----:B------:R-:W-:Y:S01]  /*0c60*/  IADD3 R32, PT, PT, R26, UR9, RZ ;  /* 0x000000091a207c10 */ /* 0x000fe2000fffe0ff */
[----:B------:R-:W-:Y:S01]  /*0c70*/  VIADD R33, R19, UR4 ;  /* 0x0000000413217c36 */ /* 0x000fe20008000000 */
[----:B------:R-:W-:Y:S01]  /*0c80*/  LOP3.LUT R27, R27, 0xff, RZ, 0xc0, !PT ;  /* 0x000000ff1b1b7812 */ /* 0x000fe200078ec0ff */
[----:B------:R-:W-:Y:S01]  /*0c90*/  IMAD R39, R22, 0xe0, R3 ;  /* 0x000000e016277824 */ /* 0x000fe200078e0203 */
[----:B------:R-:W-:Y:S01]  /*0ca0*/  IADD3 R38, PT, PT, R24, UR4, RZ ;  /* 0x0000000418267c10 */ /* 0x000fe2000fffe0ff */
[C---:B------:R-:W-:Y:S01]  /*0cb0*/  IMAD.IADD R24, R42.reuse, 0x1, R25 ;  /* 0x000000012a187824 */ /* 0x040fe200078e0219 */
[----:B------:R-:W-:Y:S01]  /*0cc0*/  IADD3 R42, PT, PT, R42, -0x2a3, RZ ;  /* 0xfffffd5d2a2a7810 */ /* 0x000fe20007ffe0ff */
[----:B------:R-:W-:Y:S01]  /*0cd0*/  IMAD R31, R31, 0xe0, R32 ;  /* 0x000000e01f1f7824 */ /* 0x000fe200078e0220 */
[----:B------:R-:W-:Y:S01]  /*0ce0*/  IADD3 R32, PT, PT, R2, UR4, RZ ;  /* 0x0000000402207c10 */ /* 0x000fe2000fffe0ff */
[----:B------:R-:W-:Y:S01]  /*0cf0*/  UIADD3 UR4, UPT, UPT, UR4, 0x1, URZ ;  /* 0x0000000104047890 */ /* 0x000fe2000fffe0ff */
[----:B------:R-:W-:-:S02]  /*0d00*/  IMAD R30, R30, 0xe, R27 ;  /* 0x0000000e1e1e7824 */ /* 0x000fc400078e021b */
[----:B------:R-:W-:Y:S01]  /*0d10*/  IMAD R37, R37, 0xe0, R24 ;  /* 0x000000e025257824 */ /* 0x000fe200078e0218 */
[----:B------:R-:W-:Y:S01]  /*0d20*/  UISETP.NE.AND UP1, UPT, UR4, 0x7, UPT ;  /* 0x000000070400788c */ /* 0x000fe2000bf25270 */
[----:B------:R-:W-:Y:S02]  /*0d30*/  IMAD R38, R38, 0xe0, R23 ;  /* 0x000000e026267824 */ /* 0x000fe400078e0217 */
[----:B------:R-:W-:-:S08]  /*0d40*/  VIADD R43, R43, 0xc15d ;  /* 0x0000c15d2b2b7836 */ /* 0x000fd00000000000 */
.L_x_2:
[----:B------:R-:W0:Y:S01]  /*0d50*/  LDC.64 R22, c[0x0][0x380] ;  /* 0x0000e000ff167b82 */ /* 0x000e220000000a00 */
[----:B------:R-:W-:Y:S01]  /*0d60*/  VIADD R24, R28, 0xfffffffd ;  /* 0xfffffffd1c187836 */ /* 0x000fe20000000000 */
[----:B------:R-:W-:-:S06]  /*0d70*/  MOV R27, RZ ;  /* 0x000000ff001b7202 */ /* 0x000fcc0000000f00 */
[----:B------:R-:W-:Y:S01]  /*0d80*/  BAR.SYNC.DEFER_BLOCKING 0x0 ;  /* 0x0000000000007b1d */ /* 0x000fe20000010000 */
[----:B------:R-:W-:-:S04]  /*0d90*/  ISETP.GT.U32.AND P0, PT, R24, 0xdf, PT ;  /* 0x000000df1800780c */ /* 0x000fc80003f04070 */
[----:B------:R-:W-:Y:S01]  /*0da0*/  ISETP.LT.U32.OR P0, PT, R32, 0x3, P0 ;  /* 0x000000032000780c */ /* 0x000fe20000701470 */
[----:B0-----:R-:W-:-:S12]  /*0db0*/  IMAD.WIDE R24, R29, 0x4, R22 ;  /* 0x000000041d187825 */ /* 0x001fd800078e0216 */
[----:B------:R-:W2:Y:S01]  /*0dc0*/  @!P0 LDG.E.CONSTANT R27, desc[UR12][R24.64] ;  /* 0x0000000c181b8981 */ /* 0x000ea2000c1e9900 */
[----:B------:R-:W-:Y:S01]  /*0dd0*/  VIADDMNMX.U32 R26, R30, 0xfffffffd, R33, !PT ;  /* 0xfffffffd1e1a7846 */ /* 0x000fe20007800021 */
[----:B------:R-:W-:-:S03]  /*0de0*/  IMAD.MOV.U32 R45, RZ, RZ, RZ ;  /* 0x000000ffff2d7224 */ /* 0x000fc600078e00ff */
[----:B------:R-:W-:Y:S02]  /*0df0*/  ISETP.GT.U32.AND P0, PT, R26, 0xdf, PT ;  /* 0x000000df1a00780c */ /* 0x000fe40003f04070 */
[----:B------:R-:W-:Y:S01]  /*0e00*/  VIADDMNMX.U32 R44, R43, 0xffff3ea0, R34, !PT ;  /* 0xffff3ea02b2c7846 */ /* 0x000fe20007800022 */
[----:B--2---:R0:W-:Y:S02]  /*0e10*/  STS [R12], R27 ;  /* 0x0000001b0c007388 */ /* 0x0041e40000000800 */
[----:B0-----:R-:W-:-:S08]  /*0e20*/  IMAD.WIDE R26, R39, 0x4, R22 ;  /* 0x00000004271a7825 */ /* 0x001fd000078e0216 */
[----:B------:R-:W2:Y:S01]  /*0e30*/  @!P0 LDG.E.CONSTANT R45, desc[UR12][R26.64] ;  /* 0x0000000c1a2d8981 */ /* 0x000ea2000c1e9900 */
[----:B------:R-:W-:Y:S02]  /*0e40*/  ISETP.GT.U32.AND P0, PT, R44, 0xdf, PT ;  /* 0x000000df2c00780c */ /* 0x000fe40003f04070 */
[----:B------:R-:W-:-:S11]  /*0e50*/  MOV R25, RZ ;  /* 0x000000ff00197202 */ /* 0x000fd60000000f00 */
[----:B------:R-:W-:Y:S01]  /*0e60*/  @!P0 VIADD R44, R31, 0xc15d ;  /* 0x0000c15d1f2c8836 */ /* 0x000fe20000000000 */
[----:B--2---:R0:W-:Y:S03]  /*0e70*/  STS [R12+0xe0], R45 ;  /* 0x0000e02d0c007388 */ /* 0x0041e60000000800 */
[----:B0-----:R-:W-:-:S05]  /*0e80*/  @!P0 IMAD.WIDE.U32 R44, R44, 0x4, R22 ;  /* 0x000000042c2c8825 */ /* 0x001fca00078e0016 */
[----:B------:R-:W2:Y:S01]  /*0e90*/  @!P0 LDG.E.CONSTANT R25, desc[UR12][R44.64] ;  /* 0x0000000c2c198981 */ /* 0x000ea2000c1e9900 */
[----:B------:R-:W-:Y:S01]  /*0ea0*/  VIADDMNMX.U32 R24, R42, 0x2a0, R35, !PT ;  /* 0x000002a02a187846 */ /* 0x000fe20007800023 */
[----:B------:R-:W-:-:S03]  /*0eb0*/  IMAD.MOV.U32 R27, RZ, RZ, RZ ;  /* 0x000000ffff1b7224 */ /* 0x000fc600078e00ff */
[----:B------:R-:W-:-:S13]  /*0ec0*/  ISETP.GT.U32.AND P0, PT, R24, 0xdf, PT ;  /* 0x000000df1800780c */ /* 0x000fda0003f04070 */
[----:B------:R-:W-:Y:S01]  /*0ed0*/  @!P0 VIADD R24, R37, 0xfffffd5d ;  /* 0xfffffd5d25188836 */ /* 0x000fe20000000000 */
[----:B--2---:R0:W-:Y:S03]  /*0ee0*/  STS [R12+0x1c0], R25 ;  /* 0x0001c0190c007388 */ /* 0x0041e60000000800 */
[----:B0-----:R-:W-:-:S05]  /*0ef0*/  @!P0 IMAD.WIDE.U32 R24, R24, 0x4, R22 ;  /* 0x0000000418188825 */ /* 0x001fca00078e0016 */
[----:B------:R-:W2:Y:S01]  /*0f00*/  @!P0 LDG.E.CONSTANT R27, desc[UR12][R24.64] ;  /* 0x0000000c181b8981 */ /* 0x000ea2000c1e9900 */
[----:B------:R-:W-:Y:S01]  /*0f10*/  ISETP.GT.U32.AND P0, PT, R0, 0x30, PT ;  /* 0x000000300000780c */ /* 0x000fe20003f04070 */
[----:B------:R-:W-:Y:S02]  /*0f20*/  BSSY.RECONVERGENT B0, `(.L_x_0) ;  /* 0x0000010000007945 */ /* 0x000fe40003800200 */
[----:B--2---:R0:W-:Y:S10]  /*0f30*/  STS [R12+0x2a0], R27 ;  /* 0x0002a01b0c007388 */ /* 0x0041f40000000800 */
[----:B------:R-:W-:Y:S05]  /*0f40*/  @P0 BRA `(.L_x_1) ;  /* 0x0000000000340947 */ /* 0x000fea0003800000 */
[----:B------:R-:W-:Y:S02]  /*0f50*/  ISETP.NE.AND P1, PT, R0, 0x30, PT ;  /* 0x000000300000780c */ /* 0x000fe40003f25270 */
[----:B------:R-:W-:-:S04]  /*0f60*/  IADD3 R24, PT, PT, R40, 0x2a0, RZ ;  /* 0x000002a028187810 */ /* 0x000fc80007ffe0ff */
[----:B------:R-:W-:-:S04]  /*0f70*/  ISETP.GT.U32.AND P0, PT, R24, 0xdf, PT ;  /* 0x000000df1800780c */ /* 0x000fc80003f04070 */
[----:B------:R-:W-:-:S03]  /*0f80*/  ISETP.GT.U32.OR P0, PT, R36, 0xe2, P0 ;  /* 0x000000e22400780c */ /* 0x000fc60000704470 */
[----:B------:R-:W1:Y:S10]  /*0f90*/  @P1 LDC.64 R24, c[0x0][0x388] ;  /* 0x0000e200ff181b82 */ /* 0x000e740000000a00 */
[----:B0-----:R-:W-:-:S04]  /*0fa0*/  @!P0 VIADD R27, R38, 0xfffffd5d ;  /* 0xfffffd5d261b8836 */ /* 0x001fc80000000000 */
[----:B------:R-:W-:-:S04]  /*0fb0*/  @!P0 IMAD.WIDE.U32 R22, R27, 0x4, R22 ;  /* 0x000000041b168825 */ /* 0x000fc800078e0016 */
[----:B------:R-:W-:Y:S02]  /*0fc0*/  IMAD.MOV.U32 R27, RZ, RZ, RZ ;  /* 0x000000ffff1b7224 */ /* 0x000fe400078e00ff */
[----:B-1----:R-:W-:-:S04]  /*0fd0*/  @P1 IMAD.WIDE.U32 R24, R41, 0x4, R24 ;  /* 0x0000000429181825 */ /* 0x002fc800078e0018 */
[----:B------:R-:W2:Y:S04]  /*0fe0*/  @!P0 LDG.E.CONSTANT R27, desc[UR12][R22.64] ;  /* 0x0000000c161b8981 */ /* 0x000ea8000c1e9900 */
[----:B------:R-:W3:Y:S04]  /*0ff0*/  @P1 LDG.E.CONSTANT R24, desc[UR12][R24.64] ;  /* 0x0000000c18181981 */ /* 0x000ee8000c1e9900 */
[----:B--2---:R1:W-:Y:S04]  /*1000*/  STS [R12+0x380], R27 ;  /* 0x0003801b0c007388 */ /* 0x0043e80000000800 */
[----:B---3--:R1:W-:Y:S02]  /*1010*/  @P1 STS [R13], R24 ;  /* 0x000000180d001388 */ /* 0x0083e40000000800 */
.L_x_1:
[----:B------:R-:W-:Y:S05]  /*1020*/  BSYNC.RECONVERGENT B0 ;  /* 0x0000000000007941 */ /* 0x000fea0003800200 */
.L_x_0:
[----:B------:R-:W-:Y:S01]  /*1030*/  BAR.SYNC.DEFER_BLOCKING 0x0 ;  /* 0x0000000000007b1d */ /* 0x000fe20000010000 */
[----:B------:R-:W-:Y:S01]  /*1040*/  UIADD3 UR6, UPT, UPT, UR6, 0x1, URZ ;  /* 0x0000000106067890 */ /* 0x000fe2000fffe0ff */
[----:B------:R-:W-:Y:S01]  /*1050*/  IADD3 R42, PT, PT, R42, 0x1, RZ ;  /* 0x000000012a2a7810 */ /* 0x000fe20007ffe0ff */
[----:B------:R-:W-:Y:S01]  /*1060*/  VIADD R43, R43, 0x1 ;  /* 0x000000012b2b7836 */ /* 0x000fe20000000000 */
[----:B------:R-:W-:Y:S01]  /*1070*/  IADD3 R28, PT, PT, R28, 0x1, RZ ;  /* 0x000000011c1c7810 */ /* 0x000fe20007ffe0ff */
[----:B------:R-:W-:Y:S01]  /*1080*/  UISETP.NE.AND UP0, UPT, UR6, 0x4, UPT ;  /* 0x000000040600788c */ /* 0x000fe2000bf05270 */
[----:B------:R-:W-:Y:S01]  /*1090*/  VIADD R30, R30, 0x1 ;  /* 0x000000011e1e7836 */ /* 0x000fe20000000000 */
[----:B------:R-:W-:Y:S01]  /*10a0*/  IADD3 R31, PT, PT, R31, 0x1, RZ ;  /* 0x000000011f1f7810 */ /* 0x000fe20007ffe0ff */
[----:B------:R-:W-:Y:S01]  /*10b0*/  VIADD R29, R29, 0x1 ;  /* 0x000000011d1d7836 */ /* 0x000fe20000000000 */
[----:B------:R-:W-:Y:S01]  /*10c0*/  IADD3 R41, PT, PT, R41, 0x1, RZ ;  /* 0x0000000129297810 */ /* 0x000fe20007ffe0ff */
[----:B------:R-:W-:-:S02]  /*10d0*/  VIADD R39, R39, 0x1 ;  /* 0x0000000127277836 */ /* 0x000fc40000000000 */
[----:B------:R-:W-:Y:S02]  /*10e0*/  VIADD R37, R37, 0x1 ;  /* 0x0000000125257836 */ /* 0x000fe40000000000 */
[----:B------:R-:W-:Y:S02]  /*10f0*/  VIADD R40, R40, 0x1 ;  /* 0x0000000128287836 */ /* 0x000fe40000000000 */
[----:B------:R-:W-:Y:S01]  /*1100*/  VIADD R38, R38, 0x1 ;  /* 0x0000000126267836 */ /* 0x000fe20000000000 */
[----:B------:R-:W-:Y:S04]  /*1110*/  LDS R22, [R21] ;  /* 0x0000000015167984 */ /* 0x000fe80000000800 */
[----:B------:R-:W2:Y:S04]  /*1120*/  LDS R23, [R14] ;  /* 0x000000000e177984 */ /* 0x000ea80000000800 */
[----:B------:R-:W3:Y:S04]  /*1130*/  LDS R25, [R14+0xc] ;  /* 0x00000c000e197984 */ /* 0x000ee80000000800 */
[----:B-1----:R-:W1:Y:S04]  /*1140*/  LDS R24, [R14+0x18] ;  /* 0x000018000e187984 */ /* 0x002e680000000800 */
[----:B0-----:R-:W0:Y:S01]  /*1150*/  LDS R27, [R14+0x24] ;  /* 0x000024000e1b7984 */ /* 0x001e220000000800 */
[----:B--2---:R-:W-:-:S03]  /*1160*/  FFMA R11, R22, R23, R11 ;  /* 0x00000017160b7223 */ /* 0x004fc6000000000b */
[----:B------:R-:W2:Y:S01]  /*1170*/  LDS R23, [R14+0x30] ;  /* 0x000030000e177984 */ /* 0x000ea20000000800 */
[----:B---3--:R-:W-:-:S03]  /*1180*/  FFMA R10, R22, R25, R10 ;  /* 0x00000019160a7223 */ /* 0x008fc6000000000a */
[----:B------:R-:W3:Y:S01]  /*1190*/  LDS R25, [R14+0x3c] ;  /* 0x00003c000e197984 */ /* 0x000ee20000000800 */
[----:B-1----:R-:W-:-:S03]  /*11a0*/  FFMA R9, R22, R24, R9 ;  /* 0x0000001816097223 */ /* 0x002fc60000000009 */
[----:B------:R-:W1:Y:S01]  /*11b0*/  LDS R24, [R14+0x48] ;  /* 0x000048000e187984 */ /* 0x000e620000000800 */
[----:B0-----:R-:W-:-:S03]  /*11c0*/  FFMA R8, R22, R27, R8 ;  /* 0x0000001b16087223 */ /* 0x001fc60000000008 */
[----:B------:R-:W0:Y:S01]  /*11d0*/  LDS R27, [R14+0x54] ;  /* 0x000054000e1b7984 */ /* 0x000e220000000800 */
[----:B--2---:R-:W-:-:S03]  /*11e0*/  FFMA R7, R22, R23, R7 ;  /* 0x0000001716077223 */ /* 0x004fc60000000007 */
[----:B------:R-:W-:Y:S01]  /*11f0*/  LDS R23, [R14+0x4] ;  /* 0x000004000e177984 */ /* 0x000fe20000000800 */
[----:B---3--:R-:W-:-:S03]  /*1200*/  FFMA R6, R22, R25, R6 ;  /* 0x0000001916067223 */ /* 0x008fc60000000006 */
[----:B------:R-:W-:Y:S01]  /*1210*/  LDS R25, [R14+0x10] ;  /* 0x000010000e197984 */ /* 0x000fe20000000800 */
[----:B-1----:R-:W-:-:S03]  /*1220*/  FFMA R5, R22, R24, R5 ;  /* 0x0000001816057223 */ /* 0x002fc60000000005 */
[----:B------:R-:W-:Y:S01]  /*1230*/  LDS R24, [R14+0x1c] ;  /* 0x00001c000e187984 */ /* 0x000fe20000000800 */
[----:B0-----:R-:W-:-:S03]  /*1240*/  FFMA R4, R22, R27, R4 ;  /* 0x0000001b16047223 */ /* 0x001fc60000000004 */
[----:B------:R-:W0:Y:S04]  /*1250*/  LDS R22, [R21+0x16c] ;  /* 0x00016c0015167984 */ /* 0x000e280000000800 */
[----:B------:R-:W1:Y:S01]  /*1260*/  LDS R27, [R14+0x28] ;  /* 0x000028000e1b7984 */ /* 0x000e620000000800 */
[C---:B0-----:R-:W-:Y:S01]  /*1270*/  FFMA R11, R22.reuse, R23, R11 ;  /* 0x00000017160b7223 */ /* 0x041fe2000000000b */
[C---:B------:R-:W-:Y:S01]  /*1280*/  FFMA R10, R22.reuse, R25, R10 ;  /* 0x00000019160a7223 */ /* 0x040fe2000000000a */
[C---:B------:R-:W-:Y:S01]  /*1290*/  FFMA R9, R22.reuse, R24, R9 ;  /* 0x0000001816097223 */ /* 0x040fe20000000009 */
[----:B------:R-:W0:Y:S01]  /*12a0*/  LDS R23, [R14+0x34] ;  /* 0x000034000e177984 */ /* 0x000e220000000800 */
[----:B-1----:R-:W-:-:S03]  /*12b0*/  FFMA R8, R22, R27, R8 ;  /* 0x0000001b16087223 */ /* 0x002fc60000000008 */
[----:B------:R-:W1:Y:S04]  /*12c0*/  LDS R25, [R14+0x40] ;  /* 0x000040000e197984 */ /* 0x000e680000000800 */
[----:B------:R-:W2:Y:S04]  /*12d0*/  LDS R24, [R14+0x4c] ;  /* 0x00004c000e187984 */ /* 0x000ea80000000800 */
[----:B------:R-:W3:Y:S01]  /*12e0*/  LDS R27, [R14+0x58] ;  /* 0x000058000e1b7984 */ /* 0x000ee20000000800 */
[----:B0-----:R-:W-:-:S03]  /*12f0*/  FFMA R7, R22, R23, R7 ;  /* 0x0000001716077223 */ /* 0x001fc60000000007 */
[----:B------:R-:W-:Y:S01]  /*1300*/  LDS R23, [R14+0x8] ;  /* 0x000008000e177984 */ /* 0x000fe20000000800 */
[----:B-1----:R-:W-:-:S03]  /*1310*/  FFMA R6, R22, R25, R6 ;  /* 0x0000001916067223 */ /* 0x002fc60000000006 */
[----:B------:R-:W-:Y:S01]  /*1320*/  LDS R25, [R14+0x14] ;  /* 0x000014000e197984 */ /* 0x000fe20000000800 */
[----:B--2---:R-:W-:-:S03]  /*1330*/  FFMA R5, R22, R24, R5 ;  /* 0x0000001816057223 */ /* 0x004fc60000000005 */
[----:B------:R-:W-:Y:S01]  /*1340*/  LDS R24, [R14+0x20] ;  /* 0x000020000e187984 */ /* 0x000fe20000000800 */
[----:B---3--:R-:W-:-:S03]  /*1350*/  FFMA R4, R22, R27, R4 ;  /* 0x0000001b16047223 */ /* 0x008fc60000000004 */
        /* <DEDUP_REMOVED lines=10> */
[C---:B0-----:R-:W-:Y:S01]  /*1400*/  FFMA R7, R22.reuse, R23, R7 ;  /* 0x0000001716077223 */ /* 0x041fe20000000007 */
[C---:B-1----:R-:W-:Y:S01]  /*1410*/  FFMA R6, R22.reuse, R25, R6 ;  /* 0x0000001916067223 */ /* 0x042fe20000000006 */
[C---:B--2---:R-:W-:Y:S01]  /*1420*/  FFMA R5, R22.reuse, R24, R5 ;  /* 0x0000001816057223 */ /* 0x044fe20000000005 */
[----:B---3--:R-:W-:Y:S01]  /*1430*/  FFMA R4, R22, R27, R4 ;  /* 0x0000001b16047223 */ /* 0x008fe20000000004 */
[----:B------:R-:W-:Y:S06]  /*1440*/  BRA.U UP0, `(.L_x_2) ;  /* 0xfffffff900407547 */ /* 0x000fec000b83ffff */
[----:B------:R-:W-:Y:S05]  /*1450*/  BRA.U UP1, `(.L_x_3) ;  /* 0xfffffff1017c7547 */ /* 0x000fea000b83ffff */
[----:B------:R-:W0:Y:S01]  /*1460*/  LDC.64 R28, c[0x0][0x398] ;  /* 0x0000e600ff1c7b82 */ /* 0x000e220000000a00 */
[----:B------:R-:W-:Y:S01]  /*1470*/  ISETP.GT.U32.AND P0, PT, R0, 0x1b, PT ;  /* 0x0000001b0000780c */ /* 0x000fe20003f04070 */
[----:B------:R-:W-:-:S03]  /*1480*/  IMAD.U32 R13, RZ, RZ, UR5 ;  /* 0x00000005ff0d7e24 */ /* 0x000fc6000f8e00ff */
[----:B------:R-:W-:-:S03]  /*1490*/  SEL R0, RZ, 0x8, !P0 ;  /* 0x00000008ff007807 */ /* 0x000fc60004000000 */
[----:B------:R-:W1:Y:S01]  /*14a0*/  LDC.64 R2, c[0x0][0x3a0] ;  /* 0x0000e800ff027b82 */ /* 0x000e620000000a00 */
[----:B------:R-:W-:-:S05]  /*14b0*/  LEA R13, R13, R0, 0x4 ;  /* 0x000000000d0d7211 */ /* 0x000fca00078e20ff */
[----:B0-----:R-:W-:-:S05]  /*14c0*/  IMAD.WIDE.U32 R28, R13, 0x4, R28 ;  /* 0x000000040d1c7825 */ /* 0x001fca00078e001c */
[----:B------:R-:W2:Y:S01]  /*14d0*/  LDG.E.CONSTANT R25, desc[UR12][R28.64+0x4] ;  /* 0x0000040c1c197981 */ /* 0x000ea2000c1e9900 */
[----:B-1----:R-:W-:-:S03]  /*14e0*/  IMAD.WIDE.U32 R2, R13, 0x4, R2 ;  /* 0x000000040d027825 */ /* 0x002fc600078e0002 */
[----:B------:R-:W3:Y:S04]  /*14f0*/  LDG.E.CONSTANT R26, desc[UR12][R28.64] ;  /* 0x0000000c1c1a7981 */ /* 0x000ee8000c1e9900 */
[----:B------:R-:W4:Y:S04]  /*1500*/  LDG.E.CONSTANT R20, desc[UR12][R2.64+0x4] ;  /* 0x0000040c02147981 */ /* 0x000f28000c1e9900 */
[----:B------:R-:W5:Y:S04]  /*1510*/  LDG.E.CONSTANT R24, desc[UR12][R28.64+0x8] ;  /* 0x0000080c1c187981 */ /* 0x000f68000c1e9900 */
[----:B------:R-:W5:Y:S04]  /*1520*/  LDG.E.CONSTANT R23, desc[UR12][R28.64+0xc] ;  /* 0x00000c0c1c177981 */ /* 0x000f68000c1e9900 */
[----:B------:R-:W5:Y:S04]  /*1530*/  LDG.E.CONSTANT R22, desc[UR12][R28.64+0x10] ;  /* 0x0000100c1c167981 */ /* 0x000f68000c1e9900 */
[----:B------:R-:W5:Y:S04]  /*1540*/  LDG.E.CONSTANT R19, desc[UR12][R28.64+0x14] ;  /* 0x0000140c1c137981 */ /* 0x000f68000c1e9900 */
[----:B------:R-:W5:Y:S04]  /*1550*/  LDG.E.CONSTANT R0, desc[UR12][R28.64+0x18] ;  /* 0x0000180c1c007981 */ /* 0x000f68000c1e9900 */
[----:B------:R0:W5:Y:S04]  /*1560*/  LDG.E.CONSTANT R15, desc[UR12][R28.64+0x1c] ;  /* 0x00001c0c1c0f7981 */ /* 0x000168000c1e9900 */
[----:B------:R-:W5:Y:S04]  /*1570*/  LDG.E.CONSTANT R21, desc[UR12][R2.64] ;  /* 0x0000000c02157981 */ /* 0x000f68000c1e9900 */
[----:B------:R-:W5:Y:S04]  /*1580*/  LDG.E.CONSTANT R18, desc[UR12][R2.64+0x8] ;  /* 0x0000080c02127981 */ /* 0x000f68000c1e9900 */
[----:B------:R-:W5:Y:S04]  /*1590*/  LDG.E.CONSTANT R16, desc[UR12][R2.64+0xc] ;  /* 0x00000c0c02107981 */ /* 0x000f68000c1e9900 */
[----:B------:R-:W5:Y:S04]  /*15a0*/  LDG.E.CONSTANT R13, desc[UR12][R2.64+0x10] ;  /* 0x0000100c020d7981 */ /* 0x000f68000c1e9900 */
[----:B------:R-:W5:Y:S04]  /*15b0*/  LDG.E.CONSTANT R12, desc[UR12][R2.64+0x14] ;  /* 0x0000140c020c7981 */ /* 0x000f68000c1e9900 */
[----:B------:R-:W5:Y:S04]  /*15c0*/  LDG.E.CONSTANT R14, desc[UR12][R2.64+0x18] ;  /* 0x0000180c020e7981 */ /* 0x000f68000c1e9900 */
[----:B------:R1:W5:Y:S01]  /*15d0*/  LDG.E.CONSTANT R17, desc[UR12][R2.64+0x1c] ;  /* 0x00001c0c02117981 */ /* 0x000362000c1e9900 */
[----:B------:R-:W0:Y:S02]  /*15e0*/  S2R R27, SR_TID.X ;  /* 0x00000000001b7919 */ /* 0x000e240000002100 */
[C---:B0-----:R-:W-:Y:S01]  /*15f0*/  VIADD R30, R27.reuse, 0xe4 ;  /* 0x000000e41b1e7836 */ /* 0x041fe20000000000 */
[----:B------:R-:W-:-:S04]  /*1600*/  ISETP.GE.U32.AND P1, PT, R27, 0x1c, PT ;  /* 0x0000001c1b00780c */ /* 0x000fc80003f26070 */
[C---:B------:R-:W-:Y:S02]  /*1610*/  SEL R30, R27.reuse, R30, !P1 ;  /* 0x0000001e1b1e7207 */ /* 0x040fe40004800000 */
[----:B------:R-:W-:Y:S02]  /*1620*/  PRMT R31, R27, 0x9910, RZ ;  /* 0x000099101b1f7816 */ /* 0x000fe400000000ff */
[----:B------:R-:W-:-:S03]  /*1630*/  LOP3.LUT R28, R30, 0xff, RZ, 0xc0, !PT ;  /* 0x000000ff1e1c7812 */ /* 0x000fc600078ec0ff */
[----:B------:R-:W-:Y:S02]  /*1640*/  IMAD R31, R31, 0x25, RZ ;  /* 0x000000251f1f7824 */ /* 0x000fe400078e02ff */
[----:B------:R-:W-:-:S03]  /*1650*/  IMAD R28, R28, 0x25, RZ ;  /* 0x000000251c1c7824 */ /* 0x000fc600078e02ff */
[----:B------:R-:W-:Y:S02]  /*1660*/  LOP3.LUT R31, R31, 0xffff, RZ, 0xc0, !PT ;  /* 0x0000ffff1f1f7812 */ /* 0x000fe400078ec0ff */
[----:B------:R-:W-:Y:S02]  /*1670*/  SHF.R.U32.HI R28, RZ, 0x8, R28 ;  /* 0x00000008ff1c7819 */ /* 0x000fe4000001161c */
[----:B------:R-:W-:-:S03]  /*1680*/  SHF.R.U32.HI R31, RZ, 0x8, R31 ;  /* 0x00000008ff1f7819 */ /* 0x000fc6000001161f */
[----:B-1----:R-:W-:Y:S01]  /*1690*/  IMAD.MOV R3, RZ, RZ, -R28 ;  /* 0x000000ffff037224 */ /* 0x002fe200078e0a1c */
[----:B------:R-:W-:-:S04]  /*16a0*/  PRMT R2, R31, 0x9910, RZ ;  /* 0x000099101f027816 */ /* 0x000fc800000000ff */
[----:B------:R-:W-:Y:S01]  /*16b0*/  PRMT R3, R3, 0x7710, RZ ;  /* 0x0000771003037816 */ /* 0x000fe200000000ff */
[----:B------:R-:W-:-:S03]  /*16c0*/  IMAD R2, R2, 0x7, RZ ;  /* 0x0000000702027824 */ /* 0x000fc600078e02ff */
[----:B------:R-:W-:Y:S01]  /*16d0*/  IADD3 R3, PT, PT, R30, R3, RZ ;  /* 0x000000031e037210 */ /* 0x000fe20007ffe0ff */
[----:B------:R-:W-:-:S03]  /*16e0*/  IMAD.MOV R2, RZ, RZ, -R2 ;  /* 0x000000ffff027224 */ /* 0x000fc600078e0a02 */
[----:B------:R-:W-:Y:S01]  /*16f0*/  LOP3.LUT R3, R3, 0xfe, RZ, 0xc0, !PT ;  /* 0x000000fe03037812 */ /* 0x000fe200078ec0ff */
[----:B------:R-:W-:Y:S01]  /*1700*/  IMAD.MOV.U32 R29, RZ, RZ, 0x1c0 ;  /* 0x000001c0ff1d7424 */ /* 0x000fe200078e00ff */
[----:B------:R-:W-:Y:S01]  /*1710*/  PRMT R2, R2, 0x7710, RZ ;  /* 0x0000771002027816 */ /* 0x000fe200000000ff */
[----:B------:R-:W-:Y:S01]  /*1720*/  UMOV UR9, 0x3340 ;  /* 0x0000334000097882 */ /* 0x000fe20000000000 */
[----:B------:R-:W-:Y:S01]  /*1730*/  LEA.HI R28, R3, R28, RZ, 0x1f ;  /* 0x0000001c031c7211 */ /* 0x000fe200078ff8ff */
[----:B------:R-:W-:Y:S01]  /*1740*/  UMOV UR10, 0x70 ;  /* 0x00000070000a7882 */ /* 0x000fe20000000000 */
[----:B------:R-:W-:Y:S01]  /*1750*/  UPRMT UR6, UR4, 0x3340, UR4 ;  /* 0x0000334004067896 */ /* 0x000fe20008000004 */
[----:B------:R-:W-:Y:S01]  /*1760*/  IADD3 R2, PT, PT, R2, R27, RZ ;  /* 0x0000001b02027210 */ /* 0x000fe20007ffe0ff */
[----:B------:R-:W-:Y:S01]  /*1770*/  UPRMT UR9, UR8, UR9, UR10 ;  /* 0x0000000908097296 */ /* 0x000fe2000800000a */
[----:B------:R-:W-:Y:S02]  /*1780*/  PRMT R3, R29, 0x7610, R3 ;  /* 0x000076101d037816 */ /* 0x000fe40000000003 */
[----:B------:R-:W-:Y:S01]  /*1790*/  SHF.R.U32.HI R28, RZ, 0x2, R28 ;  /* 0x00000002ff1c7819 */ /* 0x000fe2000001161c */
[----:B------:R-:W-:Y:S01]  /*17a0*/  UPRMT UR6, UR9, 0x5410, UR6 ;  /* 0x0000541009067896 */ /* 0x000fe20008000006 */
[----:B------:R-:W-:-:S02]  /*17b0*/  LOP3.LUT R2, R2, 0xff, RZ, 0xc0, !PT ;  /* 0x000000ff02027812 */ /* 0x000fc400078ec0ff */
[----:B------:R-:W-:-:S05]  /*17c0*/  PRMT R3, R3, 0x5410, R28 ;  /* 0x0000541003037816 */ /* 0x000fca000000001c */
[----:B------:R-:W-:Y:S02]  /*17d0*/  IDP.2A.LO.U16.U8 R27, R3, UR6, R2 ;  /* 0x00000006031b7c26 */ /* 0x000fe40008001002 */
[----:B------:R-:W0:Y:S01]  /*17e0*/  LDC.64 R2, c[0x0][0x390] ;  /* 0x0000e400ff027b82 */ /* 0x000e220000000a00 */
[----:B------:R-:W-:Y:S01]  /*17f0*/  IMAD.U32 R28, RZ, RZ, UR7 ;  /* 0x00000007ff1c7e24 */ /* 0x000fe2000f8e00ff */
[----:B------:R-:W-:-:S03]  /*1800*/  MOV R30, UR5 ;  /* 0x00000005001e7c02 */ /* 0x000fc60008000f00 */
[----:B------:R-:W-:-:S04]  /*1810*/  IMAD R27, R28, 0x7, R27 ;  /* 0x000000071c1b7824 */ /* 0x000fc800078e021b */
[----:B------:R-:W-:-:S04]  /*1820*/  IMAD R27, R30, 0x31000, R27 ;  /* 0x000310001e1b7824 */ /* 0x000fc800078e021b */
[C---:B------:R-:W-:Y:S01]  /*1830*/  VIADD R29, R27.reuse, 0x18800 ;  /* 0x000188001b1d7836 */ /* 0x040fe20000000000 */
[----:B------:R-:W-:-:S05]  /*1840*/  @!P0 IADD3 R29, PT, PT, R27, RZ, RZ ;  /* 0x000000ff1b1d8210 */ /* 0x000fca0007ffe0ff */
[----:B0-----:R-:W-:-:S04]  /*1850*/  IMAD.WIDE.U32 R2, R29, 0x4, R2 ;  /* 0x000000041d027825 */ /* 0x001fc800078e0002 */
[----:B--2---:R-:W-:Y:S01]  /*1860*/  FADD R25, R10, R25 ;  /* 0x000000190a197221 */ /* 0x004fe20000000000 */
[----:B---3--:R-:W-:-:S03]  /*1870*/  FADD R26, R11, R26 ;  /* 0x0000001a0b1a7221 */ /* 0x008fc60000000000 */
[----:B----4-:R-:W-:Y:S01]  /*1880*/  FADD R20, R25, R20 ;  /* 0x0000001419147221 */ /* 0x010fe20000000000 */
[----:B-----5:R-:W-:Y:S01]  /*1890*/  FADD R9, R9, R24 ;  /* 0x0000001809097221 */ /* 0x020fe20000000000 */
[----:B------:R-:W-:Y:S01]  /*18a0*/  FADD R23, R8, R23 ;  /* 0x0000001708177221 */ /* 0x000fe20000000000 */
[----:B------:R-:W-:Y:S02]  /*18b0*/  FADD R22, R7, R22 ;  /* 0x0000001607167221 */ /* 0x000fe40000000000 */
[----:B------:R-:W-:Y:S01]  /*18c0*/  FMNMX R7, RZ, R20, !PT ;  /* 0x00000014ff077209 */ /* 0x000fe20007800000 */
[----:B------:R-:W-:Y:S01]  /*18d0*/  FADD R19, R6, R19 ;  /* 0x0000001306137221 */ /* 0x000fe20000000000 */
        /* <DEDUP_REMOVED lines=9> */
[----:B------:R0:W-:Y:S01]  /*1970*/  STG.E desc[UR12][R2.64+0xc400], R7 ;  /* 0x00c4000702007986 */ /* 0x0001e2000c10190c */
[----:B------:R-:W-:-:S02]  /*1980*/  FMNMX R21, RZ, R21, !PT ;  /* 0x00000015ff157209 */ /* 0x000fc40007800000 */
[----:B------:R-:W-:Y:S02]  /*1990*/  FMNMX R9, RZ, R9, !PT ;  /* 0x00000009ff097209 */ /* 0x000fe40007800000 */
[----:B------:R-:W-:Y:S02]  /*19a0*/  FMNMX R5, RZ, R16, !PT ;  /* 0x00000010ff057209 */ /* 0x000fe40007800000 */
[----:B------:R-:W-:Y:S02]  /*19b0*/  FMNMX R13, RZ, R13, !PT ;  /* 0x0000000dff0d7209 */ /* 0x000fe40007800000 */
[----:B------:R-:W-:Y:S02]  /*19c0*/  FMNMX R11, RZ, R12, !PT ;  /* 0x0000000cff0b7209 */ /* 0x000fe40007800000 */
[----:B------:R-:W-:Y:S02]  /*19d0*/  FMNMX R15, RZ, R14, !PT ;  /* 0x0000000eff0f7209 */ /* 0x000fe40007800000 */
[----:B0-----:R-:W-:Y:S01]  /*19e0*/  FMNMX R7, RZ, R4, !PT ;  /* 0x00000004ff077209 */ /* 0x001fe20007800000 */
[----:B------:R-:W-:Y:S04]  /*19f0*/  STG.E desc[UR12][R2.64], R21 ;  /* 0x0000001502007986 */ /* 0x000fe8000c10190c */
[----:B------:R-:W-:Y:S04]  /*1a00*/  STG.E desc[UR12][R2.64+0x18800], R9 ;  /* 0x0188000902007986 */ /* 0x000fe8000c10190c */
[----:B------:R-:W-:Y:S04]  /*1a10*/  STG.E desc[UR12][R2.64+0x24c00], R5 ;  /* 0x024c000502007986 */ /* 0x000fe8000c10190c */
[----:B------:R-:W-:Y:S04]  /*1a20*/  STG.E desc[UR12][R2.64+0x31000], R13 ;  /* 0x0310000d02007986 */ /* 0x000fe8000c10190c */
[----:B------:R-:W-:Y:S04]  /*1a30*/  STG.E desc[UR12][R2.64+0x3d400], R11 ;  /* 0x03d4000b02007986 */ /* 0x000fe8000c10190c */
[----:B------:R-:W-:Y:S04]  /*1a40*/  STG.E desc[UR12][R2.64+0x49800], R15 ;  /* 0x0498000f02007986 */ /* 0x000fe8000c10190c */
[----:B------:R-:W-:Y:S01]  /*1a50*/  STG.E desc[UR12][R2.64+0x55c00], R7 ;  /* 0x055c000702007986 */ /* 0x000fe2000c10190c */
[----:B------:R-:W-:Y:S05]  /*1a60*/  EXIT ;  /* 0x000000000000794d */ /* 0x000fea0003800000 */
.L_x_4:
[----:B------:R-:W-:-:S00]  /*1a70*/  BRA `(.L_x_4) ;  /* 0xfffffffc00fc7947 */ /* 0x000fc0000383ffff */
[----:B------:R-:W-:-:S00]  /*1a80*/  NOP ;  /* 0x0000000000007918 */ /* 0x000fc00000000000 */
[----:B------:R-:W-:-:S00]  /*1a90*/  NOP ;  /* 0x0000000000007918 */ /* 0x000fc00000000000 */
[----:B------:R-:W-:-:S00]  /*1aa0*/  NOP ;  /* 0x0000000000007918 */ /* 0x000fc00000000000 */
[----:B------:R-:W-:-:S00]  /*1ab0*/  NOP ;  /* 0x0000000000007918 */ /* 0x000fc00000000000 */
[----:B------:R-:W-:-:S00]  /*1ac0*/  NOP ;  /* 0x0000000000007918 */ /* 0x000fc00000000000 */
[----:B------:R-:W-:-:S00]  /*1ad0*/  NOP ;  /* 0x0000000000007918 */ /* 0x000fc00000000000 */
[----:B------:R-:W-:-:S00]  /*1ae0*/  NOP ;  /* 0x0000000000007918 */ /* 0x000fc00000000000 */
[----:B------:R-:W-:-:S00]  /*1af0*/  NOP ;  /* 0x0000000000007918 */ /* 0x000fc00000000000 */
.L_x_5:


//--------------------- .nv.shared.Conv2dBiasBatchNorm2dReLU__input_0_1_3_224_224__output_0_1_32_112_112__in_channels_3_out_channels_32_kernel_size_7_7_stride_2_2_padding_3_3_dilation_1_1_groups_1 --------------------------
	.section	.nv.shared.Conv2dBiasBatchNorm2dReLU__input_0_1_3_224_224__output_0_1_32_112_112__in_channels_3_out_channels_32_kernel_size_7_7_stride_2_2_padding_3_3_dilation_1_1_groups_1,"aw",@nobits
	.sectionflags	@""
	.align	4
.nv.shared.Conv2dBiasBatchNorm2dReLU__input_0_1_3_224_224__output_0_1_32_112_112__in_channels_3_out_channels_32_kernel_size_7_7_stride_2_2_padding_3_3_dilation_1_1_groups_1:
	.zero		2308


//--------------------- .nv.shared.reserved.0     --------------------------
	.section	.nv.shared.reserved.0,"aw",@nobits
	.weak		__nv_reservedSMEM_offset_0_alias
	.size		__nv_reservedSMEM_offset_0_alias, 0, 64
	.other		__nv_reservedSMEM_offset_0_alias,@"STO_CUDA_RESERVED_SHARED STV_DEFAULT"
__nv_reservedSMEM_offset_0_alias:
	.zero		0
	.zero		64


//--------------------- .nv.constant0.Conv2dBiasBatchNorm2dReLU__input_0_1_3_224_224__output_0_1_32_112_112__in_channels_3_out_channels_32_kernel_size_7_7_stride_2_2_padding_3_3_dilation_1_1_groups_1 --------------------------
	.section	.nv.constant0.Conv2dBiasBatchNorm2dReLU__input_0_1_3_224_224__output_0_1_32_112_112__in_channels_3_out_channels_32_kernel_size_7_7_stride_2_2_padding_3_3_dilation_1_1_groups_1,"a",@progbits
	.sectionflags	@""
	.align	4
.nv.constant0.Conv2dBiasBatchNorm2dReLU__input_0_1_3_224_224__output_0_1_32_112_112__in_channels_3_out_channels_32_kernel_size_7_7_stride_2_2_padding_3_3_dilation_1_1_groups_1:
	.zero		936


//--------------------- SYMBOLS --------------------------

	.type		.nv.reservedSmem.offset0,@object
	.size		.nv.reservedSmem.offset0,0x4
	.type		.nv.reservedSmem.cap,@object
	.size		.nv.reservedSmem.cap,0x4
